//
// Generated by NVIDIA NVVM Compiler
//
// Compiler Build ID: CL-36424714
// Cuda compilation tools, release 13.0, V13.0.88
// Based on NVVM 20.0.0
//

.version 9.0
.target sm_100
.address_size 64

	// .globl	my_kernel_kernel0
// _ZZ17my_kernel_kernel0E18PaddedInput_shared has been demoted
// _ZZ17my_kernel_kernel0E18placeholder_shared has been demoted

.visible .entry my_kernel_kernel0(
	.param .u64 .ptr .align 1 my_kernel_kernel0_param_0,
	.param .u64 .ptr .align 1 my_kernel_kernel0_param_1,
	.param .u64 .ptr .align 1 my_kernel_kernel0_param_2,
	.param .u64 .ptr .align 1 my_kernel_kernel0_param_3
)
{
	.local .align 16 .b8 	__local_depot0[896];
	.reg .b64 	%SP;
	.reg .b64 	%SPL;
	.reg .pred 	%p<5>;
	.reg .b32 	%r<75>;
	.reg .b32 	%f<1274>;
	.reg .b64 	%rd<37>;
	// demoted variable
	.shared .align 4 .b8 _ZZ17my_kernel_kernel0E18PaddedInput_shared[7168];
	// demoted variable
	.shared .align 4 .b8 _ZZ17my_kernel_kernel0E18placeholder_shared[2048];
	mov.u64 	%SPL, __local_depot0;
	ld.param.u64 	%rd12, [my_kernel_kernel0_param_0];
	cvta.to.global.u64 	%rd13, %rd12;
	add.u64 	%rd1, %SPL, 0;
	add.s64 	%rd36, %rd1, 464;
	mov.f32 	%f826, 0f00000000;
	st.local.v4.f32 	[%rd1], {%f826, %f826, %f826, %f826};
	st.local.v4.f32 	[%rd1+448], {%f826, %f826, %f826, %f826};
	st.local.v4.f32 	[%rd1+16], {%f826, %f826, %f826, %f826};
	st.local.v4.f32 	[%rd1+464], {%f826, %f826, %f826, %f826};
	st.local.v4.f32 	[%rd1+32], {%f826, %f826, %f826, %f826};
	st.local.v4.f32 	[%rd1+480], {%f826, %f826, %f826, %f826};
	st.local.v4.f32 	[%rd1+48], {%f826, %f826, %f826, %f826};
	st.local.v4.f32 	[%rd1+496], {%f826, %f826, %f826, %f826};
	st.local.v4.f32 	[%rd1+64], {%f826, %f826, %f826, %f826};
	st.local.v4.f32 	[%rd1+512], {%f826, %f826, %f826, %f826};
	st.local.v4.f32 	[%rd1+80], {%f826, %f826, %f826, %f826};
	st.local.v4.f32 	[%rd1+528], {%f826, %f826, %f826, %f826};
	st.local.v4.f32 	[%rd1+96], {%f826, %f826, %f826, %f826};
	st.local.v4.f32 	[%rd1+544], {%f826, %f826, %f826, %f826};
	st.local.v4.f32 	[%rd1+112], {%f826, %f826, %f826, %f826};
	st.local.v4.f32 	[%rd1+560], {%f826, %f826, %f826, %f826};
	st.local.v4.f32 	[%rd1+128], {%f826, %f826, %f826, %f826};
	st.local.v4.f32 	[%rd1+576], {%f826, %f826, %f826, %f826};
	st.local.v4.f32 	[%rd1+144], {%f826, %f826, %f826, %f826};
	st.local.v4.f32 	[%rd1+592], {%f826, %f826, %f826, %f826};
	st.local.v4.f32 	[%rd1+160], {%f826, %f826, %f826, %f826};
	st.local.v4.f32 	[%rd1+608], {%f826, %f826, %f826, %f826};
	st.local.v4.f32 	[%rd1+176], {%f826, %f826, %f826, %f826};
	st.local.v4.f32 	[%rd1+624], {%f826, %f826, %f826, %f826};
	st.local.v4.f32 	[%rd1+192], {%f826, %f826, %f826, %f826};
	st.local.v4.f32 	[%rd1+640], {%f826, %f826, %f826, %f826};
	st.local.v4.f32 	[%rd1+208], {%f826, %f826, %f826, %f826};
	st.local.v4.f32 	[%rd1+656], {%f826, %f826, %f826, %f826};
	st.local.v4.f32 	[%rd1+224], {%f826, %f826, %f826, %f826};
	st.local.v4.f32 	[%rd1+672], {%f826, %f826, %f826, %f826};
	st.local.v4.f32 	[%rd1+240], {%f826, %f826, %f826, %f826};
	st.local.v4.f32 	[%rd1+688], {%f826, %f826, %f826, %f826};
	st.local.v4.f32 	[%rd1+256], {%f826, %f826, %f826, %f826};
	st.local.v4.f32 	[%rd1+704], {%f826, %f826, %f826, %f826};
	st.local.v4.f32 	[%rd1+272], {%f826, %f826, %f826, %f826};
	st.local.v4.f32 	[%rd1+720], {%f826, %f826, %f826, %f826};
	st.local.v4.f32 	[%rd1+288], {%f826, %f826, %f826, %f826};
	st.local.v4.f32 	[%rd1+736], {%f826, %f826, %f826, %f826};
	st.local.v4.f32 	[%rd1+304], {%f826, %f826, %f826, %f826};
	st.local.v4.f32 	[%rd1+752], {%f826, %f826, %f826, %f826};
	st.local.v4.f32 	[%rd1+320], {%f826, %f826, %f826, %f826};
	st.local.v4.f32 	[%rd1+768], {%f826, %f826, %f826, %f826};
	st.local.v4.f32 	[%rd1+336], {%f826, %f826, %f826, %f826};
	st.local.v4.f32 	[%rd1+784], {%f826, %f826, %f826, %f826};
	st.local.v4.f32 	[%rd1+352], {%f826, %f826, %f826, %f826};
	st.local.v4.f32 	[%rd1+800], {%f826, %f826, %f826, %f826};
	st.local.v4.f32 	[%rd1+368], {%f826, %f826, %f826, %f826};
	st.local.v4.f32 	[%rd1+816], {%f826, %f826, %f826, %f826};
	st.local.v4.f32 	[%rd1+384], {%f826, %f826, %f826, %f826};
	st.local.v4.f32 	[%rd1+832], {%f826, %f826, %f826, %f826};
	st.local.v4.f32 	[%rd1+400], {%f826, %f826, %f826, %f826};
	st.local.v4.f32 	[%rd1+848], {%f826, %f826, %f826, %f826};
	st.local.v4.f32 	[%rd1+416], {%f826, %f826, %f826, %f826};
	st.local.v4.f32 	[%rd1+864], {%f826, %f826, %f826, %f826};
	st.local.v4.f32 	[%rd1+432], {%f826, %f826, %f826, %f826};
	st.local.v4.f32 	[%rd1+880], {%f826, %f826, %f826, %f826};
	mov.u32 	%r1, %ctaid.x;
	shl.b32 	%r33, %r1, 8;
	and.b32  	%r34, %r33, 2147481600;
	mov.u32 	%r35, %tid.x;
	or.b32  	%r2, %r34, %r35;
	shl.b32 	%r36, %r35, 3;
	mov.u32 	%r37, _ZZ17my_kernel_kernel0E18placeholder_shared;
	add.s32 	%r3, %r37, %r36;
	shl.b32 	%r38, %r1, 5;
	and.b32  	%r39, %r38, 224;
	shl.b32 	%r40, %r35, 1;
	add.s32 	%r4, %r39, %r40;
	shr.u32 	%r5, %r35, 3;
	mul.lo.s32 	%r6, %r5, 448;
	shl.b32 	%r8, %r35, 2;
	and.b32  	%r7, %r8, 28;
	add.s64 	%rd3, %rd13, 4096;
	mov.b32 	%r66, 0;
	shl.b32 	%r49, %r7, 2;
	mov.f32 	%f827, %f826;
	mov.f32 	%f828, %f826;
	mov.f32 	%f829, %f826;
	mov.f32 	%f830, %f826;
	mov.f32 	%f831, %f826;
	mov.f32 	%f832, %f826;
	mov.f32 	%f833, %f826;
	mov.f32 	%f834, %f826;
	mov.f32 	%f835, %f826;
	mov.f32 	%f836, %f826;
	mov.f32 	%f837, %f826;
	mov.f32 	%f838, %f826;
	mov.f32 	%f839, %f826;
	mov.f32 	%f840, %f826;
	mov.f32 	%f841, %f826;
	mov.f32 	%f842, %f826;
	mov.f32 	%f843, %f826;
	mov.f32 	%f844, %f826;
	mov.f32 	%f845, %f826;
	mov.f32 	%f846, %f826;
	mov.f32 	%f847, %f826;
	mov.f32 	%f848, %f826;
	mov.f32 	%f849, %f826;
	mov.f32 	%f850, %f826;
	mov.f32 	%f851, %f826;
	mov.f32 	%f852, %f826;
	mov.f32 	%f853, %f826;
	mov.f32 	%f854, %f826;
	mov.f32 	%f855, %f826;
	mov.f32 	%f856, %f826;
	mov.f32 	%f857, %f826;
	mov.f32 	%f858, %f826;
	mov.f32 	%f859, %f826;
	mov.f32 	%f860, %f826;
	mov.f32 	%f861, %f826;
	mov.f32 	%f862, %f826;
	mov.f32 	%f863, %f826;
	mov.f32 	%f864, %f826;
	mov.f32 	%f865, %f826;
	mov.f32 	%f866, %f826;
	mov.f32 	%f867, %f826;
	mov.f32 	%f868, %f826;
	mov.f32 	%f869, %f826;
	mov.f32 	%f870, %f826;
	mov.f32 	%f871, %f826;
	mov.f32 	%f872, %f826;
	mov.f32 	%f873, %f826;
	mov.f32 	%f874, %f826;
	mov.f32 	%f875, %f826;
	mov.f32 	%f876, %f826;
	mov.f32 	%f877, %f826;
	mov.f32 	%f878, %f826;
	mov.f32 	%f879, %f826;
	mov.f32 	%f880, %f826;
	mov.f32 	%f881, %f826;
	mov.f32 	%f882, %f826;
	mov.f32 	%f883, %f826;
	mov.f32 	%f884, %f826;
	mov.f32 	%f885, %f826;
	mov.f32 	%f886, %f826;
	mov.f32 	%f887, %f826;
	mov.f32 	%f888, %f826;
	mov.f32 	%f889, %f826;
	mov.f32 	%f890, %f826;
	mov.f32 	%f891, %f826;
	mov.f32 	%f892, %f826;
	mov.f32 	%f893, %f826;
	mov.f32 	%f894, %f826;
	mov.f32 	%f895, %f826;
	mov.f32 	%f896, %f826;
	mov.f32 	%f897, %f826;
	mov.f32 	%f898, %f826;
	mov.f32 	%f899, %f826;
	mov.f32 	%f900, %f826;
	mov.f32 	%f901, %f826;
	mov.f32 	%f902, %f826;
	mov.f32 	%f903, %f826;
	mov.f32 	%f904, %f826;
	mov.f32 	%f905, %f826;
	mov.f32 	%f906, %f826;
	mov.f32 	%f907, %f826;
	mov.f32 	%f908, %f826;
	mov.f32 	%f909, %f826;
	mov.f32 	%f910, %f826;
	mov.f32 	%f911, %f826;
	mov.f32 	%f912, %f826;
	mov.f32 	%f913, %f826;
	mov.f32 	%f914, %f826;
	mov.f32 	%f915, %f826;
	mov.f32 	%f916, %f826;
	mov.f32 	%f917, %f826;
	mov.f32 	%f918, %f826;
	mov.f32 	%f919, %f826;
	mov.f32 	%f920, %f826;
	mov.f32 	%f921, %f826;
	mov.f32 	%f922, %f826;
	mov.f32 	%f923, %f826;
	mov.f32 	%f924, %f826;
	mov.f32 	%f925, %f826;
	mov.f32 	%f926, %f826;
	mov.f32 	%f927, %f826;
	mov.f32 	%f928, %f826;
	mov.f32 	%f929, %f826;
	mov.f32 	%f930, %f826;
	mov.f32 	%f931, %f826;
	mov.f32 	%f932, %f826;
	mov.f32 	%f933, %f826;
	mov.f32 	%f934, %f826;
	mov.f32 	%f935, %f826;
	mov.f32 	%f936, %f826;
	mov.f32 	%f937, %f826;
	mov.f32 	%f938, %f826;
	mov.f32 	%f939, %f826;
	mov.f32 	%f940, %f826;
	mov.f32 	%f941, %f826;
	mov.f32 	%f942, %f826;
	mov.f32 	%f943, %f826;
	mov.f32 	%f944, %f826;
	mov.f32 	%f945, %f826;
	mov.f32 	%f946, %f826;
	mov.f32 	%f947, %f826;
	mov.f32 	%f948, %f826;
	mov.f32 	%f949, %f826;
	mov.f32 	%f950, %f826;
	mov.f32 	%f951, %f826;
	mov.f32 	%f952, %f826;
	mov.f32 	%f953, %f826;
	mov.f32 	%f954, %f826;
	mov.f32 	%f955, %f826;
	mov.f32 	%f956, %f826;
	mov.f32 	%f957, %f826;
	mov.f32 	%f958, %f826;
	mov.f32 	%f959, %f826;
	mov.f32 	%f960, %f826;
	mov.f32 	%f961, %f826;
	mov.f32 	%f962, %f826;
	mov.f32 	%f963, %f826;
	mov.f32 	%f964, %f826;
	mov.f32 	%f965, %f826;
	mov.f32 	%f966, %f826;
	mov.f32 	%f967, %f826;
	mov.f32 	%f968, %f826;
	mov.f32 	%f969, %f826;
	mov.f32 	%f970, %f826;
	mov.f32 	%f971, %f826;
	mov.f32 	%f972, %f826;
	mov.f32 	%f973, %f826;
	mov.f32 	%f974, %f826;
	mov.f32 	%f975, %f826;
	mov.f32 	%f976, %f826;
	mov.f32 	%f977, %f826;
	mov.f32 	%f978, %f826;
	mov.f32 	%f979, %f826;
	mov.f32 	%f980, %f826;
	mov.f32 	%f981, %f826;
	mov.f32 	%f982, %f826;
	mov.f32 	%f983, %f826;
	mov.f32 	%f984, %f826;
	mov.f32 	%f985, %f826;
	mov.f32 	%f986, %f826;
	mov.f32 	%f987, %f826;
	mov.f32 	%f988, %f826;
	mov.f32 	%f989, %f826;
	mov.f32 	%f990, %f826;
	mov.f32 	%f991, %f826;
	mov.f32 	%f992, %f826;
	mov.f32 	%f993, %f826;
	mov.f32 	%f994, %f826;
	mov.f32 	%f995, %f826;
	mov.f32 	%f996, %f826;
	mov.f32 	%f997, %f826;
	mov.f32 	%f998, %f826;
	mov.f32 	%f999, %f826;
	mov.f32 	%f1000, %f826;
	mov.f32 	%f1001, %f826;
	mov.f32 	%f1002, %f826;
	mov.f32 	%f1003, %f826;
	mov.f32 	%f1004, %f826;
	mov.f32 	%f1005, %f826;
	mov.f32 	%f1006, %f826;
	mov.f32 	%f1007, %f826;
	mov.f32 	%f1008, %f826;
	mov.f32 	%f1009, %f826;
	mov.f32 	%f1010, %f826;
	mov.f32 	%f1011, %f826;
	mov.f32 	%f1012, %f826;
	mov.f32 	%f1013, %f826;
	mov.f32 	%f1014, %f826;
	mov.f32 	%f1015, %f826;
	mov.f32 	%f1016, %f826;
	mov.f32 	%f1017, %f826;
	mov.f32 	%f1018, %f826;
	mov.f32 	%f1019, %f826;
	mov.f32 	%f1020, %f826;
	mov.f32 	%f1021, %f826;
	mov.f32 	%f1022, %f826;
	mov.f32 	%f1023, %f826;
	mov.f32 	%f1024, %f826;
	mov.f32 	%f1025, %f826;
	mov.f32 	%f1026, %f826;
	mov.f32 	%f1027, %f826;
	mov.f32 	%f1028, %f826;
	mov.f32 	%f1029, %f826;
	mov.f32 	%f1030, %f826;
	mov.f32 	%f1031, %f826;
	mov.f32 	%f1032, %f826;
	mov.f32 	%f1033, %f826;
	mov.f32 	%f1034, %f826;
	mov.f32 	%f1035, %f826;
	mov.f32 	%f1036, %f826;
	mov.f32 	%f1037, %f826;
	mov.f32 	%f1038, %f826;
	mov.f32 	%f1039, %f826;
	mov.f32 	%f1040, %f826;
	mov.f32 	%f1041, %f826;
	mov.f32 	%f1042, %f826;
	mov.f32 	%f1043, %f826;
	mov.f32 	%f1044, %f826;
	mov.f32 	%f1045, %f826;
	mov.f32 	%f1046, %f826;
	mov.f32 	%f1047, %f826;
	mov.f32 	%f1048, %f826;
	mov.f32 	%f1049, %f826;
$L__BB0_1:
	mov.u32 	%r42, _ZZ17my_kernel_kernel0E18PaddedInput_shared;
	add.s32 	%r43, %r8, %r42;
	add.s32 	%r67, %r43, 256;
	bar.sync 	0;
	shl.b32 	%r44, %r66, 4;
	add.s32 	%r71, %r2, %r44;
	add.s32 	%r70, %r71, 43008;
	add.s32 	%r69, %r71, 28672;
	add.s32 	%r68, %r71, 14336;
	mov.b32 	%r72, 256;
$L__BB0_2:
	mul.wide.u32 	%rd15, %r71, 4;
	add.s64 	%rd16, %rd3, %rd15;
	mul.wide.u32 	%rd17, %r70, 4;
	add.s64 	%rd18, %rd3, %rd17;
	mul.wide.u32 	%rd19, %r69, 4;
	add.s64 	%rd20, %rd3, %rd19;
	mul.wide.u32 	%rd21, %r68, 4;
	add.s64 	%rd22, %rd3, %rd21;
	ld.global.nc.f32 	%f678, [%rd16+-4096];
	st.shared.f32 	[%r67+-256], %f678;
	ld.global.nc.f32 	%f679, [%rd16];
	st.shared.f32 	[%r67+-192], %f679;
	ld.global.nc.f32 	%f680, [%rd22+-4096];
	st.shared.f32 	[%r67+-128], %f680;
	ld.global.nc.f32 	%f681, [%rd22];
	st.shared.f32 	[%r67+-64], %f681;
	ld.global.nc.f32 	%f682, [%rd20+-4096];
	st.shared.f32 	[%r67], %f682;
	ld.global.nc.f32 	%f683, [%rd20];
	st.shared.f32 	[%r67+64], %f683;
	ld.global.nc.f32 	%f684, [%rd18+-4096];
	st.shared.f32 	[%r67+128], %f684;
	ld.global.nc.f32 	%f685, [%rd18];
	st.shared.f32 	[%r67+192], %f685;
	add.s32 	%r72, %r72, 512;
	add.s32 	%r71, %r71, 57344;
	add.s32 	%r70, %r70, 57344;
	add.s32 	%r69, %r69, 57344;
	add.s32 	%r68, %r68, 57344;
	add.s32 	%r67, %r67, 512;
	setp.ne.s32 	%p1, %r72, 7424;
	@%p1 bra 	$L__BB0_2;
	ld.param.u64 	%rd32, [my_kernel_kernel0_param_1];
	shl.b32 	%r46, %r66, 12;
	or.b32  	%r47, %r4, %r46;
	cvta.to.global.u64 	%rd23, %rd32;
	mul.wide.u32 	%rd24, %r47, 4;
	add.s64 	%rd25, %rd23, %rd24;
	ld.global.nc.v2.f32 	{%f686, %f687}, [%rd25];
	st.shared.v2.f32 	[%r3], {%f686, %f687};
	ld.global.nc.v2.f32 	{%f688, %f689}, [%rd25+1024];
	st.shared.v2.f32 	[%r3+128], {%f688, %f689};
	ld.global.nc.v2.f32 	{%f690, %f691}, [%rd25+2048];
	st.shared.v2.f32 	[%r3+256], {%f690, %f691};
	ld.global.nc.v2.f32 	{%f692, %f693}, [%rd25+3072];
	st.shared.v2.f32 	[%r3+384], {%f692, %f693};
	ld.global.nc.v2.f32 	{%f694, %f695}, [%rd25+4096];
	st.shared.v2.f32 	[%r3+512], {%f694, %f695};
	ld.global.nc.v2.f32 	{%f696, %f697}, [%rd25+5120];
	st.shared.v2.f32 	[%r3+640], {%f696, %f697};
	ld.global.nc.v2.f32 	{%f698, %f699}, [%rd25+6144];
	st.shared.v2.f32 	[%r3+768], {%f698, %f699};
	ld.global.nc.v2.f32 	{%f700, %f701}, [%rd25+7168];
	st.shared.v2.f32 	[%r3+896], {%f700, %f701};
	ld.global.nc.v2.f32 	{%f702, %f703}, [%rd25+8192];
	st.shared.v2.f32 	[%r3+1024], {%f702, %f703};
	ld.global.nc.v2.f32 	{%f704, %f705}, [%rd25+9216];
	st.shared.v2.f32 	[%r3+1152], {%f704, %f705};
	ld.global.nc.v2.f32 	{%f706, %f707}, [%rd25+10240];
	st.shared.v2.f32 	[%r3+1280], {%f706, %f707};
	ld.global.nc.v2.f32 	{%f708, %f709}, [%rd25+11264];
	st.shared.v2.f32 	[%r3+1408], {%f708, %f709};
	ld.global.nc.v2.f32 	{%f710, %f711}, [%rd25+12288];
	st.shared.v2.f32 	[%r3+1536], {%f710, %f711};
	ld.global.nc.v2.f32 	{%f712, %f713}, [%rd25+13312];
	st.shared.v2.f32 	[%r3+1664], {%f712, %f713};
	ld.global.nc.v2.f32 	{%f714, %f715}, [%rd25+14336];
	st.shared.v2.f32 	[%r3+1792], {%f714, %f715};
	ld.global.nc.v2.f32 	{%f716, %f717}, [%rd25+15360];
	st.shared.v2.f32 	[%r3+1920], {%f716, %f717};
	bar.sync 	0;
	mov.b32 	%r73, 0;
$L__BB0_4:
	add.s32 	%r48, %r73, %r6;
	shl.b32 	%r50, %r73, 7;
	or.b32  	%r51, %r50, %r49;
	mov.u32 	%r52, _ZZ17my_kernel_kernel0E18placeholder_shared;
	add.s32 	%r53, %r52, %r51;
	ld.shared.f32 	%f718, [%r53];
	ld.shared.f32 	%f719, [%r53+4];
	ld.shared.f32 	%f720, [%r53+8];
	ld.shared.f32 	%f721, [%r53+12];
	shl.b32 	%r54, %r48, 2;
	mov.u32 	%r55, _ZZ17my_kernel_kernel0E18PaddedInput_shared;
	add.s32 	%r56, %r55, %r54;
	ld.shared.f32 	%f722, [%r56];
	fma.rn.f32 	%f1049, %f722, %f718, %f1049;
	ld.shared.f32 	%f723, [%r56+3584];
	fma.rn.f32 	%f1048, %f723, %f718, %f1048;
	fma.rn.f32 	%f1047, %f722, %f719, %f1047;
	fma.rn.f32 	%f1046, %f723, %f719, %f1046;
	ld.shared.f32 	%f724, [%r56+64];
	fma.rn.f32 	%f1045, %f724, %f718, %f1045;
	ld.shared.f32 	%f725, [%r56+3648];
	fma.rn.f32 	%f1044, %f725, %f718, %f1044;
	fma.rn.f32 	%f1043, %f724, %f719, %f1043;
	fma.rn.f32 	%f1042, %f725, %f719, %f1042;
	ld.shared.f32 	%f726, [%r56+128];
	fma.rn.f32 	%f1041, %f726, %f718, %f1041;
	ld.shared.f32 	%f727, [%r56+3712];
	fma.rn.f32 	%f1040, %f727, %f718, %f1040;
	fma.rn.f32 	%f1039, %f726, %f719, %f1039;
	fma.rn.f32 	%f1038, %f727, %f719, %f1038;
	ld.shared.f32 	%f728, [%r56+192];
	fma.rn.f32 	%f1037, %f728, %f718, %f1037;
	ld.shared.f32 	%f729, [%r56+3776];
	fma.rn.f32 	%f1036, %f729, %f718, %f1036;
	fma.rn.f32 	%f1035, %f728, %f719, %f1035;
	fma.rn.f32 	%f1034, %f729, %f719, %f1034;
	fma.rn.f32 	%f1033, %f722, %f720, %f1033;
	fma.rn.f32 	%f1032, %f723, %f720, %f1032;
	fma.rn.f32 	%f1031, %f722, %f721, %f1031;
	st.local.v4.f32 	[%rd1], {%f1049, %f1047, %f1033, %f1031};
	fma.rn.f32 	%f1030, %f723, %f721, %f1030;
	st.local.v4.f32 	[%rd1+448], {%f1048, %f1046, %f1032, %f1030};
	fma.rn.f32 	%f1029, %f724, %f720, %f1029;
	fma.rn.f32 	%f1028, %f725, %f720, %f1028;
	fma.rn.f32 	%f1027, %f724, %f721, %f1027;
	st.local.v4.f32 	[%rd1+16], {%f1045, %f1043, %f1029, %f1027};
	fma.rn.f32 	%f1026, %f725, %f721, %f1026;
	st.local.v4.f32 	[%rd1+464], {%f1044, %f1042, %f1028, %f1026};
	fma.rn.f32 	%f1025, %f726, %f720, %f1025;
	fma.rn.f32 	%f1024, %f727, %f720, %f1024;
	fma.rn.f32 	%f1023, %f726, %f721, %f1023;
	st.local.v4.f32 	[%rd1+32], {%f1041, %f1039, %f1025, %f1023};
	fma.rn.f32 	%f1022, %f727, %f721, %f1022;
	st.local.v4.f32 	[%rd1+480], {%f1040, %f1038, %f1024, %f1022};
	fma.rn.f32 	%f1021, %f728, %f720, %f1021;
	fma.rn.f32 	%f1020, %f729, %f720, %f1020;
	fma.rn.f32 	%f1019, %f728, %f721, %f1019;
	st.local.v4.f32 	[%rd1+48], {%f1037, %f1035, %f1021, %f1019};
	fma.rn.f32 	%f1018, %f729, %f721, %f1018;
	st.local.v4.f32 	[%rd1+496], {%f1036, %f1034, %f1020, %f1018};
	ld.shared.f32 	%f730, [%r56+256];
	fma.rn.f32 	%f1017, %f730, %f718, %f1017;
	ld.shared.f32 	%f731, [%r56+3840];
	fma.rn.f32 	%f1016, %f731, %f718, %f1016;
	fma.rn.f32 	%f1015, %f730, %f719, %f1015;
	fma.rn.f32 	%f1014, %f731, %f719, %f1014;
	ld.shared.f32 	%f732, [%r56+320];
	fma.rn.f32 	%f1013, %f732, %f718, %f1013;
	ld.shared.f32 	%f733, [%r56+3904];
	fma.rn.f32 	%f1012, %f733, %f718, %f1012;
	fma.rn.f32 	%f1011, %f732, %f719, %f1011;
	fma.rn.f32 	%f1010, %f733, %f719, %f1010;
	ld.shared.f32 	%f734, [%r56+384];
	fma.rn.f32 	%f1009, %f734, %f718, %f1009;
	ld.shared.f32 	%f735, [%r56+3968];
	fma.rn.f32 	%f1008, %f735, %f718, %f1008;
	fma.rn.f32 	%f1007, %f734, %f719, %f1007;
	fma.rn.f32 	%f1006, %f735, %f719, %f1006;
	ld.shared.f32 	%f736, [%r56+448];
	fma.rn.f32 	%f1005, %f736, %f718, %f1005;
	ld.shared.f32 	%f737, [%r56+4032];
	fma.rn.f32 	%f1004, %f737, %f718, %f1004;
	fma.rn.f32 	%f1003, %f736, %f719, %f1003;
	fma.rn.f32 	%f1002, %f737, %f719, %f1002;
	fma.rn.f32 	%f1001, %f730, %f720, %f1001;
	fma.rn.f32 	%f1000, %f731, %f720, %f1000;
	fma.rn.f32 	%f999, %f730, %f721, %f999;
	st.local.v4.f32 	[%rd1+64], {%f1017, %f1015, %f1001, %f999};
	fma.rn.f32 	%f998, %f731, %f721, %f998;
	st.local.v4.f32 	[%rd1+512], {%f1016, %f1014, %f1000, %f998};
	fma.rn.f32 	%f997, %f732, %f720, %f997;
	fma.rn.f32 	%f996, %f733, %f720, %f996;
	fma.rn.f32 	%f995, %f732, %f721, %f995;
	st.local.v4.f32 	[%rd1+80], {%f1013, %f1011, %f997, %f995};
	fma.rn.f32 	%f994, %f733, %f721, %f994;
	st.local.v4.f32 	[%rd1+528], {%f1012, %f1010, %f996, %f994};
	fma.rn.f32 	%f993, %f734, %f720, %f993;
	fma.rn.f32 	%f992, %f735, %f720, %f992;
	fma.rn.f32 	%f991, %f734, %f721, %f991;
	st.local.v4.f32 	[%rd1+96], {%f1009, %f1007, %f993, %f991};
	fma.rn.f32 	%f990, %f735, %f721, %f990;
	st.local.v4.f32 	[%rd1+544], {%f1008, %f1006, %f992, %f990};
	fma.rn.f32 	%f989, %f736, %f720, %f989;
	fma.rn.f32 	%f988, %f737, %f720, %f988;
	fma.rn.f32 	%f987, %f736, %f721, %f987;
	st.local.v4.f32 	[%rd1+112], {%f1005, %f1003, %f989, %f987};
	fma.rn.f32 	%f986, %f737, %f721, %f986;
	st.local.v4.f32 	[%rd1+560], {%f1004, %f1002, %f988, %f986};
	ld.shared.f32 	%f738, [%r56+512];
	fma.rn.f32 	%f985, %f738, %f718, %f985;
	ld.shared.f32 	%f739, [%r56+4096];
	fma.rn.f32 	%f984, %f739, %f718, %f984;
	fma.rn.f32 	%f983, %f738, %f719, %f983;
	fma.rn.f32 	%f982, %f739, %f719, %f982;
	ld.shared.f32 	%f740, [%r56+576];
	fma.rn.f32 	%f981, %f740, %f718, %f981;
	ld.shared.f32 	%f741, [%r56+4160];
	fma.rn.f32 	%f980, %f741, %f718, %f980;
	fma.rn.f32 	%f979, %f740, %f719, %f979;
	fma.rn.f32 	%f978, %f741, %f719, %f978;
	ld.shared.f32 	%f742, [%r56+640];
	fma.rn.f32 	%f977, %f742, %f718, %f977;
	ld.shared.f32 	%f743, [%r56+4224];
	fma.rn.f32 	%f976, %f743, %f718, %f976;
	fma.rn.f32 	%f975, %f742, %f719, %f975;
	fma.rn.f32 	%f974, %f743, %f719, %f974;
	ld.shared.f32 	%f744, [%r56+704];
	fma.rn.f32 	%f973, %f744, %f718, %f973;
	ld.shared.f32 	%f745, [%r56+4288];
	fma.rn.f32 	%f972, %f745, %f718, %f972;
	fma.rn.f32 	%f971, %f744, %f719, %f971;
	fma.rn.f32 	%f970, %f745, %f719, %f970;
	fma.rn.f32 	%f969, %f738, %f720, %f969;
	fma.rn.f32 	%f968, %f739, %f720, %f968;
	fma.rn.f32 	%f967, %f738, %f721, %f967;
	st.local.v4.f32 	[%rd1+128], {%f985, %f983, %f969, %f967};
	fma.rn.f32 	%f966, %f739, %f721, %f966;
	st.local.v4.f32 	[%rd1+576], {%f984, %f982, %f968, %f966};
	fma.rn.f32 	%f965, %f740, %f720, %f965;
	fma.rn.f32 	%f964, %f741, %f720, %f964;
	fma.rn.f32 	%f963, %f740, %f721, %f963;
	st.local.v4.f32 	[%rd1+144], {%f981, %f979, %f965, %f963};
	fma.rn.f32 	%f962, %f741, %f721, %f962;
	st.local.v4.f32 	[%rd1+592], {%f980, %f978, %f964, %f962};
	fma.rn.f32 	%f961, %f742, %f720, %f961;
	fma.rn.f32 	%f960, %f743, %f720, %f960;
	fma.rn.f32 	%f959, %f742, %f721, %f959;
	st.local.v4.f32 	[%rd1+160], {%f977, %f975, %f961, %f959};
	fma.rn.f32 	%f958, %f743, %f721, %f958;
	st.local.v4.f32 	[%rd1+608], {%f976, %f974, %f960, %f958};
	fma.rn.f32 	%f957, %f744, %f720, %f957;
	fma.rn.f32 	%f956, %f745, %f720, %f956;
	fma.rn.f32 	%f955, %f744, %f721, %f955;
	st.local.v4.f32 	[%rd1+176], {%f973, %f971, %f957, %f955};
	fma.rn.f32 	%f954, %f745, %f721, %f954;
	st.local.v4.f32 	[%rd1+624], {%f972, %f970, %f956, %f954};
	ld.shared.f32 	%f746, [%r56+768];
	fma.rn.f32 	%f953, %f746, %f718, %f953;
	ld.shared.f32 	%f747, [%r56+4352];
	fma.rn.f32 	%f952, %f747, %f718, %f952;
	fma.rn.f32 	%f951, %f746, %f719, %f951;
	fma.rn.f32 	%f950, %f747, %f719, %f950;
	ld.shared.f32 	%f748, [%r56+832];
	fma.rn.f32 	%f949, %f748, %f718, %f949;
	ld.shared.f32 	%f749, [%r56+4416];
	fma.rn.f32 	%f948, %f749, %f718, %f948;
	fma.rn.f32 	%f947, %f748, %f719, %f947;
	fma.rn.f32 	%f946, %f749, %f719, %f946;
	ld.shared.f32 	%f750, [%r56+896];
	fma.rn.f32 	%f945, %f750, %f718, %f945;
	ld.shared.f32 	%f751, [%r56+4480];
	fma.rn.f32 	%f944, %f751, %f718, %f944;
	fma.rn.f32 	%f943, %f750, %f719, %f943;
	fma.rn.f32 	%f942, %f751, %f719, %f942;
	ld.shared.f32 	%f752, [%r56+960];
	fma.rn.f32 	%f941, %f752, %f718, %f941;
	ld.shared.f32 	%f753, [%r56+4544];
	fma.rn.f32 	%f940, %f753, %f718, %f940;
	fma.rn.f32 	%f939, %f752, %f719, %f939;
	fma.rn.f32 	%f938, %f753, %f719, %f938;
	fma.rn.f32 	%f937, %f746, %f720, %f937;
	fma.rn.f32 	%f936, %f747, %f720, %f936;
	fma.rn.f32 	%f935, %f746, %f721, %f935;
	st.local.v4.f32 	[%rd1+192], {%f953, %f951, %f937, %f935};
	fma.rn.f32 	%f934, %f747, %f721, %f934;
	st.local.v4.f32 	[%rd1+640], {%f952, %f950, %f936, %f934};
	fma.rn.f32 	%f933, %f748, %f720, %f933;
	fma.rn.f32 	%f932, %f749, %f720, %f932;
	fma.rn.f32 	%f931, %f748, %f721, %f931;
	st.local.v4.f32 	[%rd1+208], {%f949, %f947, %f933, %f931};
	fma.rn.f32 	%f930, %f749, %f721, %f930;
	st.local.v4.f32 	[%rd1+656], {%f948, %f946, %f932, %f930};
	fma.rn.f32 	%f929, %f750, %f720, %f929;
	fma.rn.f32 	%f928, %f751, %f720, %f928;
	fma.rn.f32 	%f927, %f750, %f721, %f927;
	st.local.v4.f32 	[%rd1+224], {%f945, %f943, %f929, %f927};
	fma.rn.f32 	%f926, %f751, %f721, %f926;
	st.local.v4.f32 	[%rd1+672], {%f944, %f942, %f928, %f926};
	fma.rn.f32 	%f925, %f752, %f720, %f925;
	fma.rn.f32 	%f924, %f753, %f720, %f924;
	fma.rn.f32 	%f923, %f752, %f721, %f923;
	st.local.v4.f32 	[%rd1+240], {%f941, %f939, %f925, %f923};
	fma.rn.f32 	%f922, %f753, %f721, %f922;
	st.local.v4.f32 	[%rd1+688], {%f940, %f938, %f924, %f922};
	ld.shared.f32 	%f754, [%r56+1024];
	fma.rn.f32 	%f921, %f754, %f718, %f921;
	ld.shared.f32 	%f755, [%r56+4608];
	fma.rn.f32 	%f920, %f755, %f718, %f920;
	fma.rn.f32 	%f919, %f754, %f719, %f919;
	fma.rn.f32 	%f918, %f755, %f719, %f918;
	ld.shared.f32 	%f756, [%r56+1088];
	fma.rn.f32 	%f917, %f756, %f718, %f917;
	ld.shared.f32 	%f757, [%r56+4672];
	fma.rn.f32 	%f916, %f757, %f718, %f916;
	fma.rn.f32 	%f915, %f756, %f719, %f915;
	fma.rn.f32 	%f914, %f757, %f719, %f914;
	ld.shared.f32 	%f758, [%r56+1152];
	fma.rn.f32 	%f913, %f758, %f718, %f913;
	ld.shared.f32 	%f759, [%r56+4736];
	fma.rn.f32 	%f912, %f759, %f718, %f912;
	fma.rn.f32 	%f911, %f758, %f719, %f911;
	fma.rn.f32 	%f910, %f759, %f719, %f910;
	ld.shared.f32 	%f760, [%r56+1216];
	fma.rn.f32 	%f909, %f760, %f718, %f909;
	ld.shared.f32 	%f761, [%r56+4800];
	fma.rn.f32 	%f908, %f761, %f718, %f908;
	fma.rn.f32 	%f907, %f760, %f719, %f907;
	fma.rn.f32 	%f906, %f761, %f719, %f906;
	fma.rn.f32 	%f905, %f754, %f720, %f905;
	fma.rn.f32 	%f904, %f755, %f720, %f904;
	fma.rn.f32 	%f903, %f754, %f721, %f903;
	st.local.v4.f32 	[%rd1+256], {%f921, %f919, %f905, %f903};
	fma.rn.f32 	%f902, %f755, %f721, %f902;
	st.local.v4.f32 	[%rd1+704], {%f920, %f918, %f904, %f902};
	fma.rn.f32 	%f901, %f756, %f720, %f901;
	fma.rn.f32 	%f900, %f757, %f720, %f900;
	fma.rn.f32 	%f899, %f756, %f721, %f899;
	st.local.v4.f32 	[%rd1+272], {%f917, %f915, %f901, %f899};
	fma.rn.f32 	%f898, %f757, %f721, %f898;
	st.local.v4.f32 	[%rd1+720], {%f916, %f914, %f900, %f898};
	fma.rn.f32 	%f897, %f758, %f720, %f897;
	fma.rn.f32 	%f896, %f759, %f720, %f896;
	fma.rn.f32 	%f895, %f758, %f721, %f895;
	st.local.v4.f32 	[%rd1+288], {%f913, %f911, %f897, %f895};
	fma.rn.f32 	%f894, %f759, %f721, %f894;
	st.local.v4.f32 	[%rd1+736], {%f912, %f910, %f896, %f894};
	fma.rn.f32 	%f893, %f760, %f720, %f893;
	fma.rn.f32 	%f892, %f761, %f720, %f892;
	fma.rn.f32 	%f891, %f760, %f721, %f891;
	st.local.v4.f32 	[%rd1+304], {%f909, %f907, %f893, %f891};
	fma.rn.f32 	%f890, %f761, %f721, %f890;
	st.local.v4.f32 	[%rd1+752], {%f908, %f906, %f892, %f890};
	ld.shared.f32 	%f762, [%r56+1280];
	fma.rn.f32 	%f889, %f762, %f718, %f889;
	ld.shared.f32 	%f763, [%r56+4864];
	fma.rn.f32 	%f888, %f763, %f718, %f888;
	fma.rn.f32 	%f887, %f762, %f719, %f887;
	fma.rn.f32 	%f886, %f763, %f719, %f886;
	ld.shared.f32 	%f764, [%r56+1344];
	fma.rn.f32 	%f885, %f764, %f718, %f885;
	ld.shared.f32 	%f765, [%r56+4928];
	fma.rn.f32 	%f884, %f765, %f718, %f884;
	fma.rn.f32 	%f883, %f764, %f719, %f883;
	fma.rn.f32 	%f882, %f765, %f719, %f882;
	ld.shared.f32 	%f766, [%r56+1408];
	fma.rn.f32 	%f881, %f766, %f718, %f881;
	ld.shared.f32 	%f767, [%r56+4992];
	fma.rn.f32 	%f880, %f767, %f718, %f880;
	fma.rn.f32 	%f879, %f766, %f719, %f879;
	fma.rn.f32 	%f878, %f767, %f719, %f878;
	ld.shared.f32 	%f768, [%r56+1472];
	fma.rn.f32 	%f877, %f768, %f718, %f877;
	ld.shared.f32 	%f769, [%r56+5056];
	fma.rn.f32 	%f876, %f769, %f718, %f876;
	fma.rn.f32 	%f875, %f768, %f719, %f875;
	fma.rn.f32 	%f874, %f769, %f719, %f874;
	fma.rn.f32 	%f873, %f762, %f720, %f873;
	fma.rn.f32 	%f872, %f763, %f720, %f872;
	fma.rn.f32 	%f871, %f762, %f721, %f871;
	st.local.v4.f32 	[%rd1+320], {%f889, %f887, %f873, %f871};
	fma.rn.f32 	%f870, %f763, %f721, %f870;
	st.local.v4.f32 	[%rd1+768], {%f888, %f886, %f872, %f870};
	fma.rn.f32 	%f869, %f764, %f720, %f869;
	fma.rn.f32 	%f868, %f765, %f720, %f868;
	fma.rn.f32 	%f867, %f764, %f721, %f867;
	st.local.v4.f32 	[%rd1+336], {%f885, %f883, %f869, %f867};
	fma.rn.f32 	%f866, %f765, %f721, %f866;
	st.local.v4.f32 	[%rd1+784], {%f884, %f882, %f868, %f866};
	fma.rn.f32 	%f865, %f766, %f720, %f865;
	fma.rn.f32 	%f864, %f767, %f720, %f864;
	fma.rn.f32 	%f863, %f766, %f721, %f863;
	st.local.v4.f32 	[%rd1+352], {%f881, %f879, %f865, %f863};
	fma.rn.f32 	%f862, %f767, %f721, %f862;
	st.local.v4.f32 	[%rd1+800], {%f880, %f878, %f864, %f862};
	fma.rn.f32 	%f861, %f768, %f720, %f861;
	fma.rn.f32 	%f860, %f769, %f720, %f860;
	fma.rn.f32 	%f859, %f768, %f721, %f859;
	st.local.v4.f32 	[%rd1+368], {%f877, %f875, %f861, %f859};
	fma.rn.f32 	%f858, %f769, %f721, %f858;
	st.local.v4.f32 	[%rd1+816], {%f876, %f874, %f860, %f858};
	ld.shared.f32 	%f770, [%r56+1536];
	fma.rn.f32 	%f857, %f770, %f718, %f857;
	ld.shared.f32 	%f771, [%r56+5120];
	fma.rn.f32 	%f856, %f771, %f718, %f856;
	fma.rn.f32 	%f855, %f770, %f719, %f855;
	fma.rn.f32 	%f854, %f771, %f719, %f854;
	ld.shared.f32 	%f772, [%r56+1600];
	fma.rn.f32 	%f853, %f772, %f718, %f853;
	ld.shared.f32 	%f773, [%r56+5184];
	fma.rn.f32 	%f852, %f773, %f718, %f852;
	fma.rn.f32 	%f851, %f772, %f719, %f851;
	fma.rn.f32 	%f850, %f773, %f719, %f850;
	ld.shared.f32 	%f774, [%r56+1664];
	fma.rn.f32 	%f849, %f774, %f718, %f849;
	ld.shared.f32 	%f775, [%r56+5248];
	fma.rn.f32 	%f848, %f775, %f718, %f848;
	fma.rn.f32 	%f847, %f774, %f719, %f847;
	fma.rn.f32 	%f846, %f775, %f719, %f846;
	ld.shared.f32 	%f776, [%r56+1728];
	fma.rn.f32 	%f845, %f776, %f718, %f845;
	ld.shared.f32 	%f777, [%r56+5312];
	fma.rn.f32 	%f844, %f777, %f718, %f844;
	fma.rn.f32 	%f843, %f776, %f719, %f843;
	fma.rn.f32 	%f842, %f777, %f719, %f842;
	fma.rn.f32 	%f841, %f770, %f720, %f841;
	fma.rn.f32 	%f840, %f771, %f720, %f840;
	fma.rn.f32 	%f839, %f770, %f721, %f839;
	st.local.v4.f32 	[%rd1+384], {%f857, %f855, %f841, %f839};
	fma.rn.f32 	%f838, %f771, %f721, %f838;
	st.local.v4.f32 	[%rd1+832], {%f856, %f854, %f840, %f838};
	fma.rn.f32 	%f837, %f772, %f720, %f837;
	fma.rn.f32 	%f836, %f773, %f720, %f836;
	fma.rn.f32 	%f835, %f772, %f721, %f835;
	st.local.v4.f32 	[%rd1+400], {%f853, %f851, %f837, %f835};
	fma.rn.f32 	%f834, %f773, %f721, %f834;
	st.local.v4.f32 	[%rd1+848], {%f852, %f850, %f836, %f834};
	fma.rn.f32 	%f833, %f774, %f720, %f833;
	fma.rn.f32 	%f832, %f775, %f720, %f832;
	fma.rn.f32 	%f831, %f774, %f721, %f831;
	st.local.v4.f32 	[%rd1+416], {%f849, %f847, %f833, %f831};
	fma.rn.f32 	%f830, %f775, %f721, %f830;
	st.local.v4.f32 	[%rd1+864], {%f848, %f846, %f832, %f830};
	fma.rn.f32 	%f829, %f776, %f720, %f829;
	fma.rn.f32 	%f828, %f777, %f720, %f828;
	fma.rn.f32 	%f827, %f776, %f721, %f827;
	st.local.v4.f32 	[%rd1+432], {%f845, %f843, %f829, %f827};
	fma.rn.f32 	%f826, %f777, %f721, %f826;
	st.local.v4.f32 	[%rd1+880], {%f844, %f842, %f828, %f826};
	add.s32 	%r73, %r73, 1;
	setp.ne.s32 	%p2, %r73, 16;
	@%p2 bra 	$L__BB0_4;
	add.s32 	%r66, %r66, 1;
	setp.ne.s32 	%p3, %r66, 64;
	@%p3 bra 	$L__BB0_1;
	ld.param.u64 	%rd34, [my_kernel_kernel0_param_3];
	ld.param.u64 	%rd33, [my_kernel_kernel0_param_2];
	shl.b32 	%r58, %r1, 5;
	and.b32  	%r59, %r58, 224;
	and.b32  	%r60, %r8, 28;
	or.b32  	%r61, %r59, %r60;
	shl.b32 	%r62, %r1, 6;
	and.b32  	%r63, %r62, 2147483136;
	mad.lo.s32 	%r64, %r5, 50176, %r63;
	or.b32  	%r65, %r61, %r64;
	cvta.to.global.u64 	%rd26, %rd34;
	mul.wide.u32 	%rd27, %r61, 4;
	add.s64 	%rd28, %rd26, %rd27;
	ld.global.nc.f32 	%f673, [%rd28];
	ld.global.nc.f32 	%f674, [%rd28+4];
	ld.global.nc.f32 	%f675, [%rd28+8];
	ld.global.nc.f32 	%f676, [%rd28+12];
	mul.wide.u32 	%rd29, %r65, 4;
	cvta.to.global.u64 	%rd30, %rd33;
	add.s64 	%rd31, %rd29, %rd30;
	add.s64 	%rd35, %rd31, 402444;
	mov.b32 	%r74, 0;
$L__BB0_7:
	ld.local.v4.f32 	{%f778, %f779, %f780, %f781}, [%rd36+-464];
	add.f32 	%f782, %f778, %f673;
	max.f32 	%f783, %f782, 0f00000000;
	st.global.f32 	[%rd35+-402444], %f783;
	ld.local.v4.f32 	{%f784, %f785, %f786, %f787}, [%rd36+-16];
	add.f32 	%f788, %f784, %f673;
	max.f32 	%f789, %f788, 0f00000000;
	st.global.f32 	[%rd35+-1036], %f789;
	add.f32 	%f790, %f779, %f674;
	max.f32 	%f791, %f790, 0f00000000;
	st.global.f32 	[%rd35+-402440], %f791;
	add.f32 	%f792, %f785, %f674;
	max.f32 	%f793, %f792, 0f00000000;
	st.global.f32 	[%rd35+-1032], %f793;
	add.f32 	%f794, %f780, %f675;
	max.f32 	%f795, %f794, 0f00000000;
	st.global.f32 	[%rd35+-402436], %f795;
	add.f32 	%f796, %f786, %f675;
	max.f32 	%f797, %f796, 0f00000000;
	st.global.f32 	[%rd35+-1028], %f797;
	add.f32 	%f798, %f781, %f676;
	max.f32 	%f799, %f798, 0f00000000;
	st.global.f32 	[%rd35+-402432], %f799;
	add.f32 	%f800, %f787, %f676;
	max.f32 	%f801, %f800, 0f00000000;
	st.global.f32 	[%rd35+-1024], %f801;
	ld.local.v4.f32 	{%f802, %f803, %f804, %f805}, [%rd36+-448];
	add.f32 	%f806, %f802, %f673;
	max.f32 	%f807, %f806, 0f00000000;
	st.global.f32 	[%rd35+-401420], %f807;
	ld.local.v4.f32 	{%f808, %f809, %f810, %f811}, [%rd36];
	add.f32 	%f812, %f808, %f673;
	max.f32 	%f813, %f812, 0f00000000;
	st.global.f32 	[%rd35+-12], %f813;
	add.f32 	%f814, %f803, %f674;
	max.f32 	%f815, %f814, 0f00000000;
	st.global.f32 	[%rd35+-401416], %f815;
	add.f32 	%f816, %f809, %f674;
	max.f32 	%f817, %f816, 0f00000000;
	st.global.f32 	[%rd35+-8], %f817;
	add.f32 	%f818, %f804, %f675;
	max.f32 	%f819, %f818, 0f00000000;
	st.global.f32 	[%rd35+-401412], %f819;
	add.f32 	%f820, %f810, %f675;
	max.f32 	%f821, %f820, 0f00000000;
	st.global.f32 	[%rd35+-4], %f821;
	add.f32 	%f822, %f805, %f676;
	max.f32 	%f823, %f822, 0f00000000;
	st.global.f32 	[%rd35+-401408], %f823;
	add.f32 	%f824, %f811, %f676;
	max.f32 	%f825, %f824, 0f00000000;
	st.global.f32 	[%rd35], %f825;
	add.s32 	%r74, %r74, 1;
	add.s64 	%rd36, %rd36, 32;
	add.s64 	%rd35, %rd35, 14336;
	setp.ne.s32 	%p4, %r74, 14;
	@%p4 bra 	$L__BB0_7;
	ret;

}


// ===== COMPILED SASS (sm_100) =====

	.target	sm_100

	.elftype	@"ET_EXEC"


//--------------------- .note.nv.tkinfo           --------------------------
	.section	.note.nv.tkinfo,"",@"SHT_NOTE"
	.sectionflags	@"SHF_NOTE_NV_TKINFO"
	.tkinfo
        /*0018*/ 	.word	0x00000002
        /*0030*/ 	.string	""
        /*0030*/ 	.string	"ptxas"
        /*0030*/ 	.string	"Cuda compilation tools, release 13.0, V13.0.88"
        /*0030*/ 	.string	"Build cuda_13.0.r13.0/compiler.36424714_0"
        /*0030*/ 	.string	"-arch sm_100 -m 64 "



//--------------------- .note.nv.cuinfo           --------------------------
	.section	.note.nv.cuinfo,"",@"SHT_NOTE"
	.sectionflags	@"SHF_NOTE_NV_CUINFO"
        /*0018*/ 	.short	0x0002
        /*001a*/ 	.short	0x0064
        /*001c*/ 	.short	0x0082
	.zero		2


//--------------------- .nv.info                  --------------------------
	.section	.nv.info,"",@"SHT_CUDA_INFO"
	.align	4


	//----- nvinfo : EIATTR_REGCOUNT
	.align		4
        /*0000*/ 	.byte	0x04, 0x2f
        /*0002*/ 	.short	(.L_1 - .L_0)
	.align		4
.L_0:
        /*0004*/ 	.word	index@(my_kernel_kernel0)
        /*0008*/ 	.word	0x000000ff


	//----- nvinfo : EIATTR_FRAME_SIZE
	.align		4
.L_1:
        /*000c*/ 	.byte	0x04, 0x11
        /*000e*/ 	.short	(.L_3 - .L_2)
	.align		4
.L_2:
        /*0010*/ 	.word	index@(my_kernel_kernel0)
        /*0014*/ 	.word	0x00000380


	//----- nvinfo : EIATTR_MIN_STACK_SIZE
	.align		4
.L_3:
        /*0018*/ 	.byte	0x04, 0x12
        /*001a*/ 	.short	(.L_5 - .L_4)
	.align		4
.L_4:
        /*001c*/ 	.word	index@(my_kernel_kernel0)
        /*0020*/ 	.word	0x00000380
.L_5:


//--------------------- .nv.compat                --------------------------
	.section	.nv.compat,"",@"SHT_CUDA_COMPAT_INFO"
	.align	4
        /*0000*/ 	.byte	0x02, 0x09, 0x00, 0x00, 0x02, 0x02, 0x01, 0x00, 0x02, 0x05, 0x05, 0x00, 0x03, 0x07, 0x01, 0x01
        /*0010*/ 	.byte	0x02, 0x03, 0x00, 0x00, 0x02, 0x06, 0x01, 0x00, 0x04, 0x0b, 0x08, 0x00, 0x09, 0x00, 0x00, 0x00
        /*0020*/ 	.byte	0x00, 0x00, 0x00, 0x00


//--------------------- .nv.info.my_kernel_kernel0 --------------------------
	.section	.nv.info.my_kernel_kernel0,"",@"SHT_CUDA_INFO"
	.sectionflags	@""
	.align	4


	//----- nvinfo : EIATTR_CUDA_API_VERSION
	.align		4
        /*0000*/ 	.byte	0x04, 0x37
        /*0002*/ 	.short	(.L_7 - .L_6)
.L_6:
        /*0004*/ 	.word	0x00000082


	//----- nvinfo : EIATTR_KPARAM_INFO
	.align		4
.L_7:
        /*0008*/ 	.byte	0x04, 0x17
        /*000a*/ 	.short	(.L_9 - .L_8)
.L_8:
        /*000c*/ 	.word	0x00000000
        /*0010*/ 	.short	0x0003
        /*0012*/ 	.short	0x0018
        /*0014*/ 	.byte	0x00, 0xf5, 0x21, 0x00


	//----- nvinfo : EIATTR_KPARAM_INFO
	.align		4
.L_9:
        /*0018*/ 	.byte	0x04, 0x17
        /*001a*/ 	.short	(.L_11 - .L_10)
.L_10:
        /*001c*/ 	.word	0x00000000
        /*0020*/ 	.short	0x0002
        /*0022*/ 	.short	0x0010
        /*0024*/ 	.byte	0x00, 0xf5, 0x21, 0x00


	//----- nvinfo : EIATTR_KPARAM_INFO
	.align		4
.L_11:
        /*0028*/ 	.byte	0x04, 0x17
        /*002a*/ 	.short	(.L_13 - .L_12)
.L_12:
        /*002c*/ 	.word	0x00000000
        /*0030*/ 	.short	0x0001
        /*0032*/ 	.short	0x0008
        /*0034*/ 	.byte	0x00, 0xf5, 0x21, 0x00


	//----- nvinfo : EIATTR_KPARAM_INFO
	.align		4
.L_13:
        /*0038*/ 	.byte	0x04, 0x17
        /*003a*/ 	.short	(.L_15 - .L_14)
.L_14:
        /*003c*/ 	.word	0x00000000
        /*0040*/ 	.short	0x0000
        /*0042*/ 	.short	0x0000
        /*0044*/ 	.byte	0x00, 0xf5, 0x21, 0x00


	//----- nvinfo : EIATTR_SPARSE_MMA_MASK
	.align		4
.L_15:
        /*0048*/ 	.byte	0x03, 0x50
        /*004a*/ 	.short	0x0000


	//----- nvinfo : EIATTR_MAXREG_COUNT
	.align		4
        /*004c*/ 	.byte	0x03, 0x1b
        /*004e*/ 	.short	0x00ff


	//----- nvinfo : EIATTR_NUM_BARRIERS
	.align		4
        /*0050*/ 	.byte	0x02, 0x4c
        /*0052*/ 	.byte	0x01
	.zero		1


	//----- nvinfo : EIATTR_MERCURY_ISA_VERSION
	.align		4
        /*0054*/ 	.byte	0x03, 0x5f
        /*0056*/ 	.short	0x0101


	//----- nvinfo : EIATTR_VRC_CTA_INIT_COUNT
	.align		4
        /*0058*/ 	.byte	0x02, 0x4a
	.zero		1
	.zero		1


	//----- nvinfo : EIATTR_EXIT_INSTR_OFFSETS
	.align		4
        /*005c*/ 	.byte	0x04, 0x1c
        /*005e*/ 	.short	(.L_17 - .L_16)


	//   ....[0]....
.L_16:
        /*0060*/ 	.word	0x00003820


	//----- nvinfo : EIATTR_CBANK_PARAM_SIZE
	.align		4
.L_17:
        /*0064*/ 	.byte	0x03, 0x19
        /*0066*/ 	.short	0x0020


	//----- nvinfo : EIATTR_PARAM_CBANK
	.align		4
        /*0068*/ 	.byte	0x04, 0x0a
        /*006a*/ 	.short	(.L_19 - .L_18)
	.align		4
.L_18:
        /*006c*/ 	.word	index@(.nv.constant0.my_kernel_kernel0)
        /*0070*/ 	.short	0x0380
        /*0072*/ 	.short	0x0020


	//----- nvinfo : EIATTR_SW_WAR
	.align		4
.L_19:
        /*0074*/ 	.byte	0x04, 0x36
        /*0076*/ 	.short	(.L_21 - .L_20)
.L_20:
        /*0078*/ 	.word	0x00000008
.L_21:


//--------------------- .nv.callgraph             --------------------------
	.section	.nv.callgraph,"",@"SHT_CUDA_CALLGRAPH"
	.align	4
	.sectionentsize	8
	.align		4
        /*0000*/ 	.word	0x00000000
	.align		4
        /*0004*/ 	.word	0xffffffff
	.align		4
        /*0008*/ 	.word	0x00000000
	.align		4
        /*000c*/ 	.word	0xfffffffe
	.align		4
        /*0010*/ 	.word	0x00000000
	.align		4
        /*0014*/ 	.word	0xfffffffd
	.align		4
        /*0018*/ 	.word	0x00000000
	.align		4
        /*001c*/ 	.word	0xfffffffc


//--------------------- .text.my_kernel_kernel0   --------------------------
	.section	.text.my_kernel_kernel0,"ax",@progbits
	.align	128
        .global         my_kernel_kernel0
        .type           my_kernel_kernel0,@function
        .size           my_kernel_kernel0,(.L_x_5 - my_kernel_kernel0)
        .other          my_kernel_kernel0,@"STO_CUDA_ENTRY STV_DEFAULT"
my_kernel_kernel0:
.text.my_kernel_kernel0:
[----:B------:R-:W0:Y:S01]  /*0000*/  LDC R1, c[0x0][0x37c] ;  /* 0x0000df00ff017b82 */ /* 0x000e220000000800 */
[----:B------:R-:W1:Y:S01]  /*0010*/  LDCU.64 UR4, c[0x0][0x380] ;  /* 0x00007000ff0477ac */ /* 0x000e620008000a00 */
[----:B------:R-:W2:Y:S01]  /*0020*/  S2R R0, SR_CTAID.X ;  /* 0x0000000000007919 */ /* 0x000ea20000002500 */
[----:B0-----:R-:W-:Y:S02]  /*0030*/  IADD3 R1, PT, PT, R1, -0x380, RZ ;  /* 0xfffffc8001017810 */ /* 0x001fe40007ffe0ff */
[----:B------:R-:W-:Y:S02]  /*0040*/  CS2R R6, SRZ ;  /* 0x0000000000067805 */ /* 0x000fe4000001ff00 */
[----:B------:R-:W-:Y:S01]  /*0050*/  CS2R R10, SRZ ;  /* 0x00000000000a7805 */ /* 0x000fe2000001ff00 */
[----:B------:R-:W0:Y:S01]  /*0060*/  S2R R246, SR_TID.X ;  /* 0x0000000000f67919 */ /* 0x000e220000002100 */
[----:B------:R-:W-:Y:S02]  /*0070*/  R2UR UR6, R1 ;  /* 0x00000000010672ca */ /* 0x000fe400000e0000 */
[----:B------:R-:W-:-:S02]  /*0080*/  CS2R R14, SRZ ;  /* 0x00000000000e7805 */ /* 0x000fc4000001ff00 */
[----:B------:R-:W-:Y:S01]  /*0090*/  CS2R R18, SRZ ;  /* 0x0000000000127805 */ /* 0x000fe2000001ff00 */
[----:B------:R3:W-:Y:S01]  /*00a0*/  STL.128 [R1], RZ ;  /* 0x000000ff01007387 */ /* 0x0007e20000100c00 */
[----:B------:R-:W-:Y:S02]  /*00b0*/  CS2R R22, SRZ ;  /* 0x0000000000167805 */ /* 0x000fe4000001ff00 */
[----:B------:R-:W-:Y:S02]  /*00c0*/  CS2R R26, SRZ ;  /* 0x00000000001a7805 */ /* 0x000fe4000001ff00 */
[----:B------:R-:W-:Y:S01]  /*00d0*/  CS2R R30, SRZ ;  /* 0x00000000001e7805 */ /* 0x000fe2000001ff00 */
[----:B------:R3:W-:Y:S01]  /*00e0*/  STL.128 [R1+0x1c0], RZ ;  /* 0x0001c0ff01007387 */ /* 0x0007e20000100c00 */
[----:B------:R-:W-:Y:S02]  /*00f0*/  CS2R R34, SRZ ;  /* 0x0000000000227805 */ /* 0x000fe4000001ff00 */
[----:B------:R-:W-:-:S02]  /*0100*/  CS2R R4, SRZ ;  /* 0x0000000000047805 */ /* 0x000fc4000001ff00 */
[----:B------:R-:W-:Y:S01]  /*0110*/  CS2R R8, SRZ ;  /* 0x0000000000087805 */ /* 0x000fe2000001ff00 */
[----:B------:R3:W-:Y:S01]  /*0120*/  STL.128 [R1+0x10], RZ ;  /* 0x000010ff01007387 */ /* 0x0007e20000100c00 */
[----:B-1----:R-:W-:Y:S01]  /*0130*/  UIADD3 UR7, UP0, UPT, UR4, 0x1000, URZ ;  /* 0x0000100004077890 */ /* 0x002fe2000ff1e0ff */
[----:B------:R-:W-:Y:S02]  /*0140*/  CS2R R12, SRZ ;  /* 0x00000000000c7805 */ /* 0x000fe4000001ff00 */
[----:B------:R-:W-:Y:S01]  /*0150*/  CS2R R16, SRZ ;  /* 0x0000000000107805 */ /* 0x000fe2000001ff00 */
[----:B------:R3:W-:Y:S01]  /*0160*/  STL.128 [R1+0x1d0], RZ ;  /* 0x0001d0ff01007387 */ /* 0x0007e20000100c00 */
[----:B------:R-:W-:Y:S01]  /*0170*/  UIADD3.X UR8, UPT, UPT, URZ, UR5, URZ, UP0, !UPT ;  /* 0x00000005ff087290 */ /* 0x000fe200087fe4ff */
[----:B------:R-:W1:Y:S01]  /*0180*/  S2UR UR5, SR_CgaCtaId ;  /* 0x00000000000579c3 */ /* 0x000e620000008800 */
[----:B------:R-:W-:Y:S01]  /*0190*/  UMOV UR4, 0x400 ;  /* 0x0000040000047882 */ /* 0x000fe20000000000 */
[----:B------:R3:W-:Y:S01]  /*01a0*/  STL.128 [R1+0x20], RZ ;  /* 0x000020ff01007387 */ /* 0x0007e20000100c00 */
[----:B------:R-:W-:Y:S01]  /*01b0*/  UIADD3 UR4, UPT, UPT, UR4, 0x1c00, URZ ;  /* 0x00001c0004047890 */ /* 0x000fe2000fffe0ff */
[----:B------:R-:W-:-:S02]  /*01c0*/  CS2R R20, SRZ ;  /* 0x0000000000147805 */ /* 0x000fc4000001ff00 */
[----:B------:R-:W-:Y:S01]  /*01d0*/  CS2R R24, SRZ ;  /* 0x0000000000187805 */ /* 0x000fe2000001ff00 */
[----:B------:R3:W-:Y:S01]  /*01e0*/  STL.128 [R1+0x1e0], RZ ;  /* 0x0001e0ff01007387 */ /* 0x0007e20000100c00 */
[----:B------:R-:W-:Y:S02]  /*01f0*/  CS2R R28, SRZ ;  /* 0x00000000001c7805 */ /* 0x000fe4000001ff00 */
[----:B------:R-:W-:Y:S02]  /*0200*/  CS2R R32, SRZ ;  /* 0x0000000000207805 */ /* 0x000fe4000001ff00 */
[----:B------:R-:W-:Y:S01]  /*0210*/  CS2R R38, SRZ ;  /* 0x0000000000267805 */ /* 0x000fe2000001ff00 */
[----:B------:R3:W-:Y:S01]  /*0220*/  STL.128 [R1+0x30], RZ ;  /* 0x000030ff01007387 */ /* 0x0007e20000100c00 */
[----:B--2---:R-:W-:Y:S02]  /*0230*/  SHF.L.U32 R3, R0, 0x5, RZ ;  /* 0x0000000500037819 */ /* 0x004fe400000006ff */
[----:B------:R-:W-:-:S02]  /*0240*/  CS2R R42, SRZ ;  /* 0x00000000002a7805 */ /* 0x000fc4000001ff00 */
[----:B------:R-:W-:Y:S01]  /*0250*/  CS2R R46, SRZ ;  /* 0x00000000002e7805 */ /* 0x000fe2000001ff00 */
[----:B------:R3:W-:Y:S01]  /*0260*/  STL.128 [R1+0x1f0], RZ ;  /* 0x0001f0ff01007387 */ /* 0x0007e20000100c00 */
[----:B0-----:R-:W-:Y:S02]  /*0270*/  SHF.L.U32 R2, R246, 0x2, RZ ;  /* 0x00000002f6027819 */ /* 0x001fe400000006ff */
[----:B------:R-:W-:Y:S02]  /*0280*/  CS2R R50, SRZ ;  /* 0x0000000000327805 */ /* 0x000fe4000001ff00 */
[----:B------:R-:W-:Y:S01]  /*0290*/  LOP3.LUT R229, R3, 0xe0, RZ, 0xc0, !PT ;  /* 0x000000e003e57812 */ /* 0x000fe200078ec0ff */
[----:B------:R3:W-:Y:S01]  /*02a0*/  STL.128 [R1+0x40], RZ ;  /* 0x000040ff01007387 */ /* 0x0007e20000100c00 */
[----:B------:R-:W-:Y:S02]  /*02b0*/  CS2R R54, SRZ ;  /* 0x0000000000367805 */ /* 0x000fe4000001ff00 */
[----:B------:R-:W-:-:S02]  /*02c0*/  CS2R R58, SRZ ;  /* 0x00000000003a7805 */ /* 0x000fc4000001ff00 */
[----:B------:R-:W-:Y:S01]  /*02d0*/  CS2R R62, SRZ ;  /* 0x00000000003e7805 */ /* 0x000fe2000001ff00 */
[----:B------:R3:W-:Y:S01]  /*02e0*/  STL.128 [R1+0x200], RZ ;  /* 0x000200ff01007387 */ /* 0x0007e20000100c00 */
[----:B------:R-:W-:Y:S01]  /*02f0*/  CS2R R66, SRZ ;  /* 0x0000000000427805 */ /* 0x000fe2000001ff00 */
[----:B-1----:R-:W-:Y:S01]  /*0300*/  ULEA UR4, UR5, UR4, 0x18 ;  /* 0x0000000405047291 */ /* 0x002fe2000f8ec0ff */
[----:B------:R-:W-:Y:S01]  /*0310*/  CS2R R36, SRZ ;  /* 0x0000000000247805 */ /* 0x000fe2000001ff00 */
[----:B------:R3:W-:Y:S01]  /*0320*/  STL.128 [R1+0x50], RZ ;  /* 0x000050ff01007387 */ /* 0x0007e20000100c00 */
[----:B------:R-:W-:Y:S02]  /*0330*/  CS2R R40, SRZ ;  /* 0x0000000000287805 */ /* 0x000fe4000001ff00 */
[----:B------:R-:W-:Y:S02]  /*0340*/  CS2R R44, SRZ ;  /* 0x00000000002c7805 */ /* 0x000fe4000001ff00 */
[----:B------:R-:W-:Y:S01]  /*0350*/  CS2R R48, SRZ ;  /* 0x0000000000307805 */ /* 0x000fe2000001ff00 */
[----:B------:R3:W-:Y:S01]  /*0360*/  STL.128 [R1+0x210], RZ ;  /* 0x000210ff01007387 */ /* 0x0007e20000100c00 */
[----:B------:R-:W-:-:S02]  /*0370*/  CS2R R52, SRZ ;  /* 0x0000000000347805 */ /* 0x000fc4000001ff00 */
[----:B------:R-:W-:Y:S02]  /*0380*/  CS2R R56, SRZ ;  /* 0x0000000000387805 */ /* 0x000fe4000001ff00 */
        /* <DEDUP_REMOVED lines=110> */
[----:B------:R-:W-:Y:S01]  /*0a70*/  MOV R248, UR7 ;  /* 0x0000000700f87c02 */ /* 0x000fe20008000f00 */
[----:B------:R-:W0:Y:S01]  /*0a80*/  LDCU.64 UR10, c[0x0][0x358] ;  /* 0x00006b00ff0a77ac */ /* 0x000e220008000a00 */
[----:B------:R-:W-:Y:S01]  /*0a90*/  LOP3.LUT R228, R2, 0x1c, RZ, 0xc0, !PT ;  /* 0x0000001c02e47812 */ /* 0x000fe200078ec0ff */
[----:B------:R3:W-:Y:S01]  /*0aa0*/  STL.128 [R1+0x140], RZ ;  /* 0x000140ff01007387 */ /* 0x0007e20000100c00 */
[----:B------:R-:W-:Y:S01]  /*0ab0*/  MOV R249, UR8 ;  /* 0x0000000800f97c02 */ /* 0x000fe20008000f00 */
[----:B------:R-:W-:Y:S01]  /*0ac0*/  UIADD3 UR6, UPT, UPT, UR6, 0x1d0, URZ ;  /* 0x000001d006067890 */ /* 0x000fe2000fffe0ff */
[----:B------:R-:W-:Y:S01]  /*0ad0*/  SHF.R.U32.HI R3, RZ, 0x3, R246 ;  /* 0x00000003ff037819 */ /* 0x000fe200000116f6 */
[----:B------:R3:W-:Y:S01]  /*0ae0*/  STL.128 [R1+0x300], RZ ;  /* 0x000300ff01007387 */ /* 0x0007e20000100c00 */
[----:B------:R-:W-:-:S02]  /*0af0*/  LEA R229, R246, R229, 0x1 ;  /* 0x000000e5f6e57211 */ /* 0x000fc400078e08ff */
[----:B------:R-:W-:Y:S01]  /*0b00*/  LEA R246, R246, UR4, 0x3 ;  /* 0x00000004f6f67c11 */ /* 0x000fe2000f8e18ff */
[----:B------:R3:W-:Y:S01]  /*0b10*/  STL.128 [R1+0x150], RZ ;  /* 0x000150ff01007387 */ /* 0x0007e20000100c00 */
[----:B------:R-:W-:-:S03]  /*0b20*/  UMOV UR4, URZ ;  /* 0x000000ff00047c82 */ /* 0x000fc60008000000 */
[----:B------:R3:W-:Y:S04]  /*0b30*/  STL.128 [R1+0x310], RZ ;  /* 0x000310ff01007387 */ /* 0x0007e80000100c00 */
        /* <DEDUP_REMOVED lines=11> */
[----:B0-----:R3:W-:Y:S02]  /*0bf0*/  STL.128 [R1+0x370], RZ ;  /* 0x000370ff01007387 */ /* 0x0017e40000100c00 */
.L_x_2:
[----:B------:R-:W0:Y:S01]  /*0c00*/  S2R R231, SR_TID.X ;  /* 0x0000000000e77919 */ /* 0x000e220000002100 */
[----:B-1----:R-:W1:Y:S01]  /*0c10*/  S2UR UR12, SR_CgaCtaId ;  /* 0x00000000000c79c3 */ /* 0x002e620000008800 */
[----:B------:R-:W-:Y:S01]  /*0c20*/  SHF.L.U32 R230, R0, 0x8, RZ ;  /* 0x0000000800e67819 */ /* 0x000fe200000006ff */
[----:B------:R-:W-:-:S06]  /*0c30*/  UMOV UR9, 0x400 ;  /* 0x0000040000097882 */ /* 0x000fcc0000000000 */
[----:B------:R-:W-:Y:S06]  /*0c40*/  BAR.SYNC.DEFER_BLOCKING 0x0 ;  /* 0x0000000000007b1d */ /* 0x000fec0000010000 */
[----:B------:R-:W-:Y:S01]  /*0c50*/  UMOV UR5, 0x100 ;  /* 0x0000010000057882 */ /* 0x000fe20000000000 */
[----:B-1----:R-:W-:Y:S01]  /*0c60*/  ULEA UR8, UR12, UR9, 0x18 ;  /* 0x000000090c087291 */ /* 0x002fe2000f8ec0ff */
[----:B0-----:R-:W-:Y:S02]  /*0c70*/  LOP3.LUT R230, R231, 0x7ffff800, R230, 0xf8, !PT ;  /* 0x7ffff800e7e67812 */ /* 0x001fe400078ef8e6 */
[----:B------:R-:W-:-:S04]  /*0c80*/  MOV R231, UR4 ;  /* 0x0000000400e77c02 */ /* 0x000fc80008000f00 */
[----:B------:R-:W-:Y:S02]  /*0c90*/  LEA R234, R231, R230, 0x4 ;  /* 0x000000e6e7ea7211 */ /* 0x000fe400078e20ff */
[----:B------:R-:W-:Y:S02]  /*0ca0*/  MOV R231, UR8 ;  /* 0x0000000800e77c02 */ /* 0x000fe40008000f00 */
[----:B------:R-:W-:Y:S02]  /*0cb0*/  IADD3 R230, PT, PT, R234, 0xa800, RZ ;  /* 0x0000a800eae67810 */ /* 0x000fe40007ffe0ff */
[----:B------:R-:W-:Y:S02]  /*0cc0*/  IADD3 R231, PT, PT, R2, 0x100, R231 ;  /* 0x0000010002e77810 */ /* 0x000fe40007ffe0e7 */
[C---:B------:R-:W-:Y:S02]  /*0cd0*/  IADD3 R232, PT, PT, R234.reuse, 0x7000, RZ ;  /* 0x00007000eae87810 */ /* 0x040fe40007ffe0ff */
[----:B------:R-:W-:-:S07]  /*0ce0*/  IADD3 R233, PT, PT, R234, 0x3800, RZ ;  /* 0x00003800eae97810 */ /* 0x000fce0007ffe0ff */
.L_x_0:
[----:B------:R-:W-:-:S05]  /*0cf0*/  IMAD.WIDE.U32 R250, R234, 0x4, R248 ;  /* 0x00000004eafa7825 */ /* 0x000fca00078e00f8 */
[----:B------:R-:W2:Y:S01]  /*0d00*/  LDG.E.CONSTANT R243, desc[UR10][R250.64+-0x1000] ;  /* 0xfff0000afaf37981 */ /* 0x000ea2000c1e9900 */
[----:B------:R-:W-:-:S03]  /*0d10*/  IMAD.WIDE.U32 R238, R230, 0x4, R248 ;  /* 0x00000004e6ee7825 */ /* 0x000fc600078e00f8 */
[----:B------:R0:W4:Y:S01]  /*0d20*/  LDG.E.CONSTANT R241, desc[UR10][R250.64] ;  /* 0x0000000afaf17981 */ /* 0x000122000c1e9900 */
[----:B------:R-:W-:-:S03]  /*0d30*/  IMAD.WIDE.U32 R236, R232, 0x4, R248 ;  /* 0x00000004e8ec7825 */ /* 0x000fc600078e00f8 */
[----:B------:R-:W5:Y:S01]  /*0d40*/  LDG.E.CONSTANT R242, desc[UR10][R238.64+-0x1000] ;  /* 0xfff0000aeef27981 */ /* 0x000f62000c1e9900 */
[----:B------:R-:W-:-:S03]  /*0d50*/  IADD3 R235, PT, PT, R234, 0xe000, RZ ;  /* 0x0000e000eaeb7810 */ /* 0x000fc60007ffe0ff */
[----:B------:R-:W3:Y:S04]  /*0d60*/  LDG.E.CONSTANT R240, desc[UR10][R236.64] ;  /* 0x0000000aecf07981 */ /* 0x000ee8000c1e9900 */
[----:B------:R-:W3:Y:S01]  /*0d70*/  LDG.E.CONSTANT R238, desc[UR10][R238.64] ;  /* 0x0000000aeeee7981 */ /* 0x000ee2000c1e9900 */
[----:B0-----:R-:W-:Y:S01]  /*0d80*/  IMAD.WIDE.U32 R250, R235, 0x4, R248 ;  /* 0x00000004ebfa7825 */ /* 0x001fe200078e00f8 */
[----:B------:R-:W-:-:S04]  /*0d90*/  IADD3 R247, PT, PT, R230, 0xe000, RZ ;  /* 0x0000e000e6f77810 */ /* 0x000fc80007ffe0ff */
[----:B------:R-:W3:Y:S04]  /*0da0*/  LDG.E.CONSTANT R235, desc[UR10][R250.64+-0x1000] ;  /* 0xfff0000afaeb7981 */ /* 0x000ee8000c1e9900 */
[----:B------:R0:W3:Y:S04]  /*0db0*/  LDG.E.CONSTANT R239, desc[UR10][R236.64+-0x1000] ;  /* 0xfff0000aecef7981 */ /* 0x0000e8000c1e9900 */
[----:B------:R-:W3:Y:S01]  /*0dc0*/  LDG.E.CONSTANT R250, desc[UR10][R250.64] ;  /* 0x0000000afafa7981 */ /* 0x000ee2000c1e9900 */
[----:B0-----:R-:W-:-:S05]  /*0dd0*/  IMAD.WIDE.U32 R236, R233, 0x4, R248 ;  /* 0x00000004e9ec7825 */ /* 0x001fca00078e00f8 */
[----:B------:R-:W3:Y:S04]  /*0de0*/  LDG.E.CONSTANT R245, desc[UR10][R236.64+-0x1000] ;  /* 0xfff0000aecf57981 */ /* 0x000ee8000c1e9900 */
[----:B------:R0:W3:Y:S02]  /*0df0*/  LDG.E.CONSTANT R244, desc[UR10][R236.64] ;  /* 0x0000000aecf47981 */ /* 0x0000e4000c1e9900 */
[----:B0-----:R-:W-:Y:S02]  /*0e00*/  IMAD.WIDE.U32 R236, R247, 0x4, R248 ;  /* 0x00000004f7ec7825 */ /* 0x001fe400078e00f8 */
[----:B--2---:R0:W-:Y:S01]  /*0e10*/  STS [R231+-0x100], R243 ;  /* 0xffff00f3e7007388 */ /* 0x0041e20000000800 */
[----:B------:R-:W-:-:S03]  /*0e20*/  IADD3 R252, PT, PT, R232, 0xe000, RZ ;  /* 0x0000e000e8fc7810 */ /* 0x000fc60007ffe0ff */
[----:B------:R-:W2:Y:S04]  /*0e30*/  LDG.E.CONSTANT R247, desc[UR10][R236.64] ;  /* 0x0000000aecf77981 */ /* 0x000ea8000c1e9900 */
[----:B0-----:R0:W2:Y:S01]  /*0e40*/  LDG.E.CONSTANT R243, desc[UR10][R236.64+-0x1000] ;  /* 0xfff0000aecf37981 */ /* 0x0010a2000c1e9900 */
[----:B------:R-:W-:-:S03]  /*0e50*/  IADD3 R251, PT, PT, R233, 0xe000, RZ ;  /* 0x0000e000e9fb7810 */ /* 0x000fc60007ffe0ff */
[----:B----4-:R1:W-:Y:S01]  /*0e60*/  STS [R231+-0xc0], R241 ;  /* 0xffff40f1e7007388 */ /* 0x0103e20000000800 */
[----:B0-----:R-:W-:-:S03]  /*0e70*/  IMAD.WIDE.U32 R236, R252, 0x4, R248 ;  /* 0x00000004fcec7825 */ /* 0x001fc600078e00f8 */
[----:B-----5:R0:W-:Y:S04]  /*0e80*/  STS [R231+0x80], R242 ;  /* 0x000080f2e7007388 */ /* 0x0201e80000000800 */
[----:B-1----:R-:W4:Y:S04]  /*0e90*/  LDG.E.CONSTANT R241, desc[UR10][R236.64+-0x1000] ;  /* 0xfff0000aecf17981 */ /* 0x002f28000c1e9900 */
[----:B0-----:R0:W5:Y:S04]  /*0ea0*/  LDG.E.CONSTANT R242, desc[UR10][R236.64] ;  /* 0x0000000aecf27981 */ /* 0x001168000c1e9900 */
[----:B---3--:R1:W-:Y:S01]  /*0eb0*/  STS [R231+0xc0], R238 ;  /* 0x0000c0eee7007388 */ /* 0x0083e20000000800 */
[----:B0-----:R-:W-:Y:S01]  /*0ec0*/  IMAD.WIDE.U32 R236, R251, 0x4, R248 ;  /* 0x00000004fbec7825 */ /* 0x001fe200078e00f8 */
[----:B------:R-:W-:-:S02]  /*0ed0*/  IADD3 R251, PT, PT, R234, 0x1c000, RZ ;  /* 0x0001c000eafb7810 */ /* 0x000fc40007ffe0ff */
[----:B------:R0:W-:Y:S04]  /*0ee0*/  STS [R231], R239 ;  /* 0x000000efe7007388 */ /* 0x0001e80000000800 */
[----:B-1----:R-:W3:Y:S04]  /*0ef0*/  LDG.E.CONSTANT R238, desc[UR10][R236.64] ;  /* 0x0000000aecee7981 */ /* 0x002ee8000c1e9900 */
[----:B0-----:R0:W3:Y:S04]  /*0f00*/  LDG.E.CONSTANT R239, desc[UR10][R236.64+-0x1000] ;  /* 0xfff0000aecef7981 */ /* 0x0010e8000c1e9900 */
[----:B------:R1:W-:Y:S01]  /*0f10*/  STS [R231+0x40], R240 ;  /* 0x000040f0e7007388 */ /* 0x0003e20000000800 */
[----:B0-----:R-:W-:Y:S01]  /*0f20*/  IMAD.WIDE.U32 R236, R251, 0x4, R248 ;  /* 0x00000004fbec7825 */ /* 0x001fe200078e00f8 */
[----:B------:R-:W-:-:S02]  /*0f30*/  IADD3 R251, PT, PT, R230, 0x1c000, RZ ;  /* 0x0001c000e6fb7810 */ /* 0x000fc40007ffe0ff */
[----:B------:R0:W-:Y:S04]  /*0f40*/  STS [R231+-0x80], R245 ;  /* 0xffff80f5e7007388 */ /* 0x0001e80000000800 */
[----:B-1----:R-:W3:Y:S04]  /*0f50*/  LDG.E.CONSTANT R240, desc[UR10][R236.64+-0x1000] ;  /* 0xfff0000aecf07981 */ /* 0x002ee8000c1e9900 */
[----:B0-----:R0:W3:Y:S04]  /*0f60*/  LDG.E.CONSTANT R245, desc[UR10][R236.64] ;  /* 0x0000000aecf57981 */ /* 0x0010e8000c1e9900 */
[----:B------:R1:W-:Y:S01]  /*0f70*/  STS [R231+0x100], R235 ;  /* 0x000100ebe7007388 */ /* 0x0003e20000000800 */
[----:B0-----:R-:W-:Y:S01]  /*0f80*/  IMAD.WIDE.U32 R236, R251, 0x4, R248 ;  /* 0x00000004fbec7825 */ /* 0x001fe200078e00f8 */
[----:B------:R-:W-:-:S02]  /*0f90*/  IADD3 R251, PT, PT, R232, 0x1c000, RZ ;  /* 0x0001c000e8fb7810 */ /* 0x000fc40007ffe0ff */
[----:B------:R0:W-:Y:S04]  /*0fa0*/  STS [R231+-0x40], R244 ;  /* 0xffffc0f4e7007388 */ /* 0x0001e80000000800 */
[----:B-1----:R-:W3:Y:S04]  /*0fb0*/  LDG.E.CONSTANT R235, desc[UR10][R236.64+-0x1000] ;  /* 0xfff0000aeceb7981 */ /* 0x002ee8000c1e9900 */
[----:B------:R1:W-:Y:S04]  /*0fc0*/  STS [R231+0x140], R250 ;  /* 0x000140fae7007388 */ /* 0x0003e80000000800 */
[----:B0-----:R0:W3:Y:S01]  /*0fd0*/  LDG.E.CONSTANT R244, desc[UR10][R236.64] ;  /* 0x0000000aecf47981 */ /* 0x0010e2000c1e9900 */
[----:B-1----:R-:W-:-:S03]  /*0fe0*/  IMAD.WIDE.U32 R250, R251, 0x4, R248 ;  /* 0x00000004fbfa7825 */ /* 0x002fc600078e00f8 */
[----:B--2---:R1:W-:Y:S04]  /*0ff0*/  STS [R231+0x280], R243 ;  /* 0x000280f3e7007388 */ /* 0x0043e80000000800 */
[----:B-1----:R-:W2:Y:S01]  /*1000*/  LDG.E.CONSTANT R243, desc[UR10][R250.64+-0x1000] ;  /* 0xfff0000afaf37981 */ /* 0x002ea2000c1e9900 */
[----:B------:R-:W-:-:S05]  /*1010*/  IADD3 R252, PT, PT, R233, 0x1c000, RZ ;  /* 0x0001c000e9fc7810 */ /* 0x000fca0007ffe0ff */
[----:B0-----:R-:W-:Y:S01]  /*1020*/  IMAD.WIDE.U32 R236, R252, 0x4, R248 ;  /* 0x00000004fcec7825 */ /* 0x001fe200078e00f8 */
[----:B------:R-:W-:Y:S01]  /*1030*/  IADD3 R252, PT, PT, R234, 0x2a000, RZ ;  /* 0x0002a000eafc7810 */ /* 0x000fe20007ffe0ff */
[----:B------:R0:W-:Y:S04]  /*1040*/  STS [R231+0x2c0], R247 ;  /* 0x0002c0f7e7007388 */ /* 0x0001e80000000800 */
[----:B----4-:R1:W-:Y:S04]  /*1050*/  STS [R231+0x200], R241 ;  /* 0x000200f1e7007388 */ /* 0x0103e80000000800 */
[----:B------:R4:W2:Y:S04]  /*1060*/  LDG.E.CONSTANT R250, desc[UR10][R250.64] ;  /* 0x0000000afafa7981 */ /* 0x0008a8000c1e9900 */
[----:B0-----:R-:W2:Y:S04]  /*1070*/  LDG.E.CONSTANT R247, desc[UR10][R236.64+-0x1000] ;  /* 0xfff0000aecf77981 */ /* 0x001ea8000c1e9900 */
[----:B-1----:R0:W2:Y:S01]  /*1080*/  LDG.E.CONSTANT R241, desc[UR10][R236.64] ;  /* 0x0000000aecf17981 */ /* 0x0020a2000c1e9900 */
[----:B----4-:R-:W-:-:S03]  /*1090*/  IADD3 R251, PT, PT, R230, 0x2a000, RZ ;  /* 0x0002a000e6fb7810 */ /* 0x010fc60007ffe0ff */
[----:B-----5:R1:W-:Y:S01]  /*10a0*/  STS [R231+0x240], R242 ;  /* 0x000240f2e7007388 */ /* 0x0203e20000000800 */
[----:B0-----:R-:W-:-:S03]  /*10b0*/  IMAD.WIDE.U32 R236, R252, 0x4, R248 ;  /* 0x00000004fcec7825 */ /* 0x001fc600078e00f8 */
[----:B---3--:R0:W-:Y:S04]  /*10c0*/  STS [R231+0x180], R239 ;  /* 0x000180efe7007388 */ /* 0x0081e80000000800 */
[----:B-1----:R-:W3:Y:S04]  /*10d0*/  LDG.E.CONSTANT R242, desc[UR10][R236.64+-0x1000] ;  /* 0xfff0000aecf27981 */ /* 0x002ee8000c1e9900 */
[----:B0-----:R0:W4:Y:S01]  /*10e0*/  LDG.E.CONSTANT R239, desc[UR10][R236.64] ;  /* 0x0000000aecef7981 */ /* 0x001122000c1e9900 */
[----:B------:R-:W-:-:S03]  /*10f0*/  IADD3 R252, PT, PT, R233, 0x2a000, RZ ;  /* 0x0002a000e9fc7810 */ /* 0x000fc60007ffe0ff */
[----:B------:R1:W-:Y:S01]  /*1100*/  STS [R231+0x1c0], R238 ;  /* 0x0001c0eee7007388 */ /* 0x0003e20000000800 */
[--C-:B0-----:R-:W-:Y:S01]  /*1110*/  IMAD.WIDE.U32 R236, R251, 0x4, R248.reuse ;  /* 0x00000004fbec7825 */ /* 0x101fe200078e00f8 */
[----:B------:R-:W-:Y:S02]  /*1120*/  IADD3 R251, PT, PT, R232, 0x2a000, RZ ;  /* 0x0002a000e8fb7810 */ /* 0x000fe40007ffe0ff */
[----:B------:R0:W-:Y:S04]  /*1130*/  STS [R231+0x300], R240 ;  /* 0x000300f0e7007388 */ /* 0x0001e80000000800 */
[----:B-1----:R-:W5:Y:S04]  /*1140*/  LDG.E.CONSTANT R238, desc[UR10][R236.64] ;  /* 0x0000000aecee7981 */ /* 0x002f68000c1e9900 */
[----:B0-----:R0:W5:Y:S04]  /*1150*/  LDG.E.CONSTANT R240, desc[UR10][R236.64+-0x1000] ;  /* 0xfff0000aecf07981 */ /* 0x001168000c1e9900 */
[----:B------:R1:W-:Y:S01]  /*1160*/  STS [R231+0x480], R235 ;  /* 0x000480ebe7007388 */ /* 0x0003e20000000800 */
[----:B0-----:R-:W-:-:S03]  /*1170*/  IMAD.WIDE.U32 R236, R251, 0x4, R248 ;  /* 0x00000004fbec7825 */ /* 0x001fc600078e00f8 */
[----:B------:R-:W-:Y:S04]  /*1180*/  STS [R231+0x340], R245 ;  /* 0x000340f5e7007388 */ /* 0x000fe80000000800 */
[----:B-1----:R-:W5:Y:S04]  /*1190*/  LDG.E.CONSTANT R235, desc[UR10][R236.64+-0x1000] ;  /* 0xfff0000aeceb7981 */ /* 0x002f68000c1e9900 */
[----:B------:R0:W-:Y:S04]  /*11a0*/  STS [R231+0x4c0], R244 ;  /* 0x0004c0f4e7007388 */ /* 0x0001e80000000800 */
[----:B------:R1:W5:Y:S01]  /*11b0*/  LDG.E.CONSTANT R251, desc[UR10][R236.64] ;  /* 0x0000000aecfb7981 */ /* 0x000362000c1e9900 */
[----:B0-----:R-:W-:-:S03]  /*11c0*/  IMAD.WIDE.U32 R244, R252, 0x4, R248 ;  /* 0x00000004fcf47825 */ /* 0x001fc600078e00f8 */
[----:B--2---:R0:W-:Y:S04]  /*11d0*/  STS [R231+0x400], R243 ;  /* 0x000400f3e7007388 */ /* 0x0041e80000000800 */
[----:B0-----:R-:W2:Y:S04]  /*11e0*/  LDG.E.CONSTANT R243, desc[UR10][R244.64+-0x1000] ;  /* 0xfff0000af4f37981 */ /* 0x001ea8000c1e9900 */
[----:B------:R-:W2:Y:S01]  /*11f0*/  LDG.E.CONSTANT R244, desc[UR10][R244.64] ;  /* 0x0000000af4f47981 */ /* 0x000ea2000c1e9900 */
[----:B------:R-:W-:-:S05]  /*1200*/  IADD3 R252, PT, PT, R234, 0x38000, RZ ;  /* 0x00038000eafc7810 */ /* 0x000fca0007ffe0ff */
[--C-:B-1----:R-:W-:Y:S01]  /*1210*/  IMAD.WIDE.U32 R236, R252, 0x4, R248.reuse ;  /* 0x00000004fcec7825 */ /* 0x102fe200078e00f8 */
[----:B------:R-:W-:Y:S01]  /*1220*/  IADD3 R252, PT, PT, R230, 0x38000, RZ ;  /* 0x00038000e6fc7810 */ /* 0x000fe20007ffe0ff */
[----:B------:R0:W-:Y:S04]  /*1230*/  STS [R231+0x440], R250 ;  /* 0x000440fae7007388 */ /* 0x0001e80000000800 */
[----:B------:R-:W2:Y:S04]  /*1240*/  LDG.E.CONSTANT R245, desc[UR10][R236.64] ;  /* 0x0000000aecf57981 */ /* 0x000ea8000c1e9900 */
[----:B0-----:R0:W2:Y:S04]  /*1250*/  LDG.E.CONSTANT R250, desc[UR10][R236.64+-0x1000] ;  /* 0xfff0000aecfa7981 */ /* 0x0010a8000c1e9900 */
[----:B------:R1:W-:Y:S01]  /*1260*/  STS [R231+0x380], R247 ;  /* 0x000380f7e7007388 */ /* 0x0003e20000000800 */
[----:B0-----:R-:W-:Y:S01]  /*1270*/  IMAD.WIDE.U32 R236, R252, 0x4, R248 ;  /* 0x00000004fcec7825 */ /* 0x001fe200078e00f8 */
[----:B------:R-:W-:-:S02]  /*1280*/  IADD3 R252, PT, PT, R232, 0x38000, RZ ;  /* 0x00038000e8fc7810 */ /* 0x000fc40007ffe0ff */
[----:B------:R0:W-:Y:S04]  /*1290*/  STS [R231+0x3c0], R241 ;  /* 0x0003c0f1e7007388 */ /* 0x0001e80000000800 */
[----:B-1----:R-:W2:Y:S04]  /*12a0*/  LDG.E.CONSTANT R247, desc[UR10][R236.64+-0x1000] ;  /* 0xfff0000aecf77981 */ /* 0x002ea8000c1e9900 */
[----:B0-----:R0:W2:Y:S04]  /*12b0*/  LDG.E.CONSTANT R241, desc[UR10][R236.64] ;  /* 0x0000000aecf17981 */ /* 0x0010a8000c1e9900 */
[----:B---3--:R1:W-:Y:S01]  /*12c0*/  STS [R231+0x500], R242 ;  /* 0x000500f2e7007388 */ /* 0x0083e20000000800 */
[----:B0-----:R-:W-:Y:S01]  /*12d0*/  IMAD.WIDE.U32 R236, R252, 0x4, R248 ;  /* 0x00000004fcec7825 */ /* 0x001fe200078e00f8 */
[----:B------:R-:W-:-:S02]  /*12e0*/  IADD3 R252, PT, PT, R233, 0x38000, RZ ;  /* 0x00038000e9fc7810 */ /* 0x000fc40007ffe0ff */
[----:B----4-:R-:W-:Y:S04]  /*12f0*/  STS [R231+0x540], R239 ;  /* 0x000540efe7007388 */ /* 0x010fe80000000800 */
[----:B-1----:R-:W3:Y:S04]  /*1300*/  LDG.E.CONSTANT R242, desc[UR10][R236.64+-0x1000] ;  /* 0xfff0000aecf27981 */ /* 0x002ee8000c1e9900 */
[----:B-----5:R0:W-:Y:S04]  /*1310*/  STS [R231+0x6c0], R238 ;  /* 0x0006c0eee7007388 */ /* 0x0201e80000000800 */
[----:B------:R1:W-:Y:S01]  /*1320*/  STS [R231+0x680], R240 ;  /* 0x000680f0e7007388 */ /* 0x0003e20000000800 */
[----:B0-----:R-:W-:Y:S01]  /*1330*/  IMAD.WIDE.U32 R238, R252, 0x4, R248 ;  /* 0x00000004fcee7825 */ /* 0x001fe200078e00f8 */
[----:B------:R-:W-:-:S02]  /*1340*/  IADD3 R252, PT, PT, R234, 0x46000, RZ ;  /* 0x00046000eafc7810 */ /* 0x000fc40007ffe0ff */
[----:B------:R0:W-:Y:S04]  /*1350*/  STS [R231+0x600], R235 ;  /* 0x000600ebe7007388 */ /* 0x0001e80000000800 */
[----:B-1----:R1:W4:Y:S04]  /*1360*/  LDG.E.CONSTANT R240, desc[UR10][R236.64] ;  /* 0x0000000aecf07981 */ /* 0x002328000c1e9900 */
[----:B0-----:R-:W5:Y:S01]  /*1370*/  LDG.E.CONSTANT R235, desc[UR10][R238.64+-0x1000] ;  /* 0xfff0000aeeeb7981 */ /* 0x001f62000c1e9900 */
[----:B-1----:R-:W-:Y:S01]  /*1380*/  IMAD.WIDE.U32 R236, R252, 0x4, R248 ;  /* 0x00000004fcec7825 */ /* 0x002fe200078e00f8 */
[----:B------:R-:W-:-:S02]  /*1390*/  IADD3 R252, PT, PT, R230, 0x46000, RZ ;  /* 0x00046000e6fc7810 */ /* 0x000fc40007ffe0ff */
[----:B------:R-:W5:Y:S04]  /*13a0*/  LDG.E.CONSTANT R238, desc[UR10][R238.64] ;  /* 0x0000000aeeee7981 */ /* 0x000f68000c1e9900 */
[----:B------:R-:W5:Y:S04]  /*13b0*/  LDG.E.CONSTANT R239, desc[UR10][R236.64+-0x1000] ;  /* 0xfff0000aecef7981 */ /* 0x000f68000c1e9900 */
[----:B--2---:R0:W-:Y:S04]  /*13c0*/  STS [R231+0x580], R243 ;  /* 0x000580f3e7007388 */ /* 0x0041e80000000800 */
[----:B0-----:R0:W2:Y:S04]  /*13d0*/  LDG.E.CONSTANT R243, desc[UR10][R236.64] ;  /* 0x0000000aecf37981 */ /* 0x0010a8000c1e9900 */
[----:B------:R1:W-:Y:S01]  /*13e0*/  STS [R231+0x5c0], R244 ;  /* 0x0005c0f4e7007388 */ /* 0x0003e20000000800 */
[----:B0-----:R-:W-:-:S05]  /*13f0*/  IMAD.WIDE.U32 R236, R252, 0x4, R248 ;  /* 0x00000004fcec7825 */ /* 0x001fca00078e00f8 */
[----:B-1----:R-:W2:Y:S04]  /*1400*/  LDG.E.CONSTANT R244, desc[UR10][R236.64+-0x1000] ;  /* 0xfff0000aecf47981 */ /* 0x002ea8000c1e9900 */
[----:B------:R0:W-:Y:S04]  /*1410*/  STS [R231+0x640], R251 ;  /* 0x000640fbe7007388 */ /* 0x0001e80000000800 */
[----:B------:R1:W-:Y:S01]  /*1420*/  STS [R231+0x700], R250 ;  /* 0x000700fae7007388 */ /* 0x0003e20000000800 */
[----:B0-----:R-:W-:-:S03]  /*1430*/  IADD3 R251, PT, PT, R232, 0x46000, RZ ;  /* 0x00046000e8fb7810 */ /* 0x001fc60007ffe0ff */
[----:B-1----:R0:W2:Y:S04]  /*1440*/  LDG.E.CONSTANT R250, desc[UR10][R236.64] ;  /* 0x0000000aecfa7981 */ /* 0x0020a8000c1e9900 */
[----:B------:R1:W-:Y:S01]  /*1450*/  STS [R231+0x740], R245 ;  /* 0x000740f5e7007388 */ /* 0x0003e20000000800 */
[--C-:B0-----:R-:W-:Y:S01]  /*1460*/  IMAD.WIDE.U32 R236, R251, 0x4, R248.reuse ;  /* 0x00000004fbec7825 */ /* 0x101fe200078e00f8 */
[----:B------:R-:W-:Y:S02]  /*1470*/  IADD3 R251, PT, PT, R233, 0x46000, RZ ;  /* 0x00046000e9fb7810 */ /* 0x000fe40007ffe0ff */
[----:B------:R0:W-:Y:S04]  /*1480*/  STS [R231+0x880], R247 ;  /* 0x000880f7e7007388 */ /* 0x0001e80000000800 */
[----:B-1----:R-:W2:Y:S04]  /*1490*/  LDG.E.CONSTANT R245, desc[UR10][R236.64+-0x1000] ;  /* 0xfff0000aecf57981 */ /* 0x002ea8000c1e9900 */
[----:B0-----:R0:W2:Y:S04]  /*14a0*/  LDG.E.CONSTANT R247, desc[UR10][R236.64] ;  /* 0x0000000aecf77981 */ /* 0x0010a8000c1e9900 */
[----:B------:R1:W-:Y:S01]  /*14b0*/  STS [R231+0x8c0], R241 ;  /* 0x0008c0f1e7007388 */ /* 0x0003e20000000800 */
[----:B0-----:R-:W-:Y:S01]  /*14c0*/  IMAD.WIDE.U32 R236, R251, 0x4, R248 ;  /* 0x00000004fbec7825 */ /* 0x001fe200078e00f8 */
[----:B------:R-:W-:-:S02]  /*14d0*/  IADD3 R251, PT, PT, R234, 0x54000, RZ ;  /* 0x00054000eafb7810 */ /* 0x000fc40007ffe0ff */
[----:B---3--:R0:W-:Y:S04]  /*14e0*/  STS [R231+0x800], R242 ;  /* 0x000800f2e7007388 */ /* 0x0081e80000000800 */
[----:B-1----:R-:W3:Y:S04]  /*14f0*/  LDG.E.CONSTANT R241, desc[UR10][R236.64+-0x1000] ;  /* 0xfff0000aecf17981 */ /* 0x002ee8000c1e9900 */
[----:B0-----:R0:W3:Y:S04]  /*1500*/  LDG.E.CONSTANT R242, desc[UR10][R236.64] ;  /* 0x0000000aecf27981 */ /* 0x0010e8000c1e9900 */
[----:B----4-:R1:W-:Y:S01]  /*1510*/  STS [R231+0x840], R240 ;  /* 0x000840f0e7007388 */ /* 0x0103e20000000800 */
[----:B0-----:R-:W-:Y:S01]  /*1520*/  IMAD.WIDE.U32 R236, R251, 0x4, R248 ;  /* 0x00000004fbec7825 */ /* 0x001fe200078e00f8 */
[----:B------:R-:W-:-:S02]  /*1530*/  IADD3 R251, PT, PT, R230, 0x54000, RZ ;  /* 0x00054000e6fb7810 */ /* 0x000fc40007ffe0ff */
[----:B-----5:R0:W-:Y:S04]  /*1540*/  STS [R231+0x780], R235 ;  /* 0x000780ebe7007388 */ /* 0x0201e80000000800 */
[----:B-1----:R-:W4:Y:S04]  /*1550*/  LDG.E.CONSTANT R240, desc[UR10][R236.64] ;  /* 0x0000000aecf07981 */ /* 0x002f28000c1e9900 */
[----:B0-----:R0:W5:Y:S04]  /*1560*/  LDG.E.CONSTANT R235, desc[UR10][R236.64+-0x1000] ;  /* 0xfff0000aeceb7981 */ /* 0x001168000c1e9900 */
[----:B------:R1:W-:Y:S01]  /*1570*/  STS [R231+0x7c0], R238 ;  /* 0x0007c0eee7007388 */ /* 0x0003e20000000800 */
[----:B0-----:R-:W-:Y:S01]  /*1580*/  IMAD.WIDE.U32 R236, R251, 0x4, R248 ;  /* 0x00000004fbec7825 */ /* 0x001fe200078e00f8 */
[----:B------:R-:W-:-:S02]  /*1590*/  IADD3 R251, PT, PT, R232, 0x54000, RZ ;  /* 0x00054000e8fb7810 */ /* 0x000fc40007ffe0ff */
[----:B------:R0:W-:Y:S04]  /*15a0*/  STS [R231+0x900], R239 ;  /* 0x000900efe7007388 */ /* 0x0001e80000000800 */
[----:B-1----:R-:W5:Y:S04]  /*15b0*/  LDG.E.CONSTANT R238, desc[UR10][R236.64+-0x1000] ;  /* 0xfff0000aecee7981 */ /* 0x002f68000c1e9900 */
[----:B------:R1:W5:Y:S01]  /*15c0*/  LDG.E.CONSTANT R252, desc[UR10][R236.64] ;  /* 0x0000000aecfc7981 */ /* 0x000362000c1e9900 */
[----:B0-----:R-:W-:Y:S01]  /*15d0*/  IADD3 R239, PT, PT, R233, 0x54000, RZ ;  /* 0x00054000e9ef7810 */ /* 0x001fe20007ffe0ff */
[----:B-1----:R-:W-:-:S05]  /*15e0*/  IMAD.WIDE.U32 R236, R251, 0x4, R248 ;  /* 0x00000004fbec7825 */ /* 0x002fca00078e00f8 */
[----:B------:R-:W5:Y:S04]  /*15f0*/  LDG.E.CONSTANT R251, desc[UR10][R236.64+-0x1000] ;  /* 0xfff0000aecfb7981 */ /* 0x000f68000c1e9900 */
[----:B--2---:R-:W-:Y:S04]  /*1600*/  STS [R231+0x940], R243 ;  /* 0x000940f3e7007388 */ /* 0x004fe80000000800 */
[----:B------:R0:W-:Y:S04]  /*1610*/  STS [R231+0xa80], R244 ;  /* 0x000a80f4e7007388 */ /* 0x0001e80000000800 */
[----:B0-----:R0:W2:Y:S02]  /*1620*/  LDG.E.CONSTANT R244, desc[UR10][R236.64] ;  /* 0x0000000aecf47981 */ /* 0x0010a4000c1e9900 */
[----:B0-----:R-:W-:-:S05]  /*1630*/  IMAD.WIDE.U32 R236, R239, 0x4, R248 ;  /* 0x00000004efec7825 */ /* 0x001fca00078e00f8 */
[----:B------:R-:W2:Y:S04]  /*1640*/  LDG.E.CONSTANT R239, desc[UR10][R236.64+-0x1000] ;  /* 0xfff0000aecef7981 */ /* 0x000ea8000c1e9900 */
[----:B------:R-:W2:Y:S01]  /*1650*/  LDG.E.CONSTANT R243, desc[UR10][R236.64] ;  /* 0x0000000aecf37981 */ /* 0x000ea2000c1e9900 */
[----:B------:R-:W-:-:S04]  /*1660*/  UIADD3 UR5, UPT, UPT, UR5, 0xe00, URZ ;  /* 0x00000e0005057890 */ /* 0x000fc8000fffe0ff */
[----:B------:R-:W-:Y:S01]  /*1670*/  UISETP.NE.AND UP0, UPT, UR5, 0x1d00, UPT ;  /* 0x00001d000500788c */ /* 0x000fe2000bf05270 */
[----:B------:R-:W-:Y:S01]  /*1680*/  STS [R231+0xac0], R250 ;  /* 0x000ac0fae7007388 */ /* 0x000fe20000000800 */
[----:B------:R-:W-:Y:S02]  /*1690*/  IADD3 R234, PT, PT, R234, 0x62000, RZ ;  /* 0x00062000eaea7810 */ /* 0x000fe40007ffe0ff */
[----:B------:R-:W-:Y:S01]  /*16a0*/  IADD3 R230, PT, PT, R230, 0x62000, RZ ;  /* 0x00062000e6e67810 */ /* 0x000fe20007ffe0ff */
[----:B------:R-:W-:Y:S01]  /*16b0*/  STS [R231+0xa00], R245 ;  /* 0x000a00f5e7007388 */ /* 0x000fe20000000800 */
[----:B------:R-:W-:Y:S02]  /*16c0*/  IADD3 R232, PT, PT, R232, 0x62000, RZ ;  /* 0x00062000e8e87810 */ /* 0x000fe40007ffe0ff */
[----:B------:R-:W-:Y:S01]  /*16d0*/  IADD3 R233, PT, PT, R233, 0x62000, RZ ;  /* 0x00062000e9e97810 */ /* 0x000fe20007ffe0ff */
[----:B------:R-:W-:Y:S04]  /*16e0*/  STS [R231+0xa40], R247 ;  /* 0x000a40f7e7007388 */ /* 0x000fe80000000800 */
[----:B---3--:R-:W-:Y:S04]  /*16f0*/  STS [R231+0x980], R241 ;  /* 0x000980f1e7007388 */ /* 0x008fe80000000800 */
[----:B------:R-:W-:Y:S04]  /*1700*/  STS [R231+0x9c0], R242 ;  /* 0x0009c0f2e7007388 */ /* 0x000fe80000000800 */
[----:B----4-:R-:W-:Y:S04]  /*1710*/  STS [R231+0xb40], R240 ;  /* 0x000b40f0e7007388 */ /* 0x010fe80000000800 */
[----:B-----5:R-:W-:Y:S04]  /*1720*/  STS [R231+0xb00], R235 ;  /* 0x000b00ebe7007388 */ /* 0x020fe80000000800 */
[----:B------:R-:W-:Y:S04]  /*1730*/  STS [R231+0xc80], R238 ;  /* 0x000c80eee7007388 */ /* 0x000fe80000000800 */
[----:B------:R-:W-:Y:S04]  /*1740*/  STS [R231+0xcc0], R252 ;  /* 0x000cc0fce7007388 */ /* 0x000fe80000000800 */
[----:B------:R-:W-:Y:S04]  /*1750*/  STS [R231+0xc00], R251 ;  /* 0x000c00fbe7007388 */ /* 0x000fe80000000800 */
[----:B--2---:R-:W-:Y:S04]  /*1760*/  STS [R231+0xc40], R244 ;  /* 0x000c40f4e7007388 */ /* 0x004fe80000000800 */
[----:B------:R-:W-:Y:S04]  /*1770*/  STS [R231+0xb80], R239 ;  /* 0x000b80efe7007388 */ /* 0x000fe80000000800 */
[----:B------:R0:W-:Y:S02]  /*1780*/  STS [R231+0xbc0], R243 ;  /* 0x000bc0f3e7007388 */ /* 0x0001e40000000800 */
[----:B0-----:R-:W-:Y:S01]  /*1790*/  IADD3 R231, PT, PT, R231, 0xe00, RZ ;  /* 0x00000e00e7e77810 */ /* 0x001fe20007ffe0ff */
[----:B------:R-:W-:Y:S06]  /*17a0*/  BRA.U UP0, `(.L_x_0) ;  /* 0xfffffff500507547 */ /* 0x000fec000b83ffff */
[----:B------:R-:W0:Y:S01]  /*17b0*/  LDC.64 R250, c[0x0][0x388] ;  /* 0x0000e200fffa7b82 */ /* 0x000e220000000a00 */
[----:B------:R-:W-:-:S06]  /*17c0*/  USHF.L.U32 UR5, UR4, 0xc, URZ ;  /* 0x0000000c04057899 */ /* 0x000fcc00080006ff */
[----:B------:R-:W-:-:S05]  /*17d0*/  LOP3.LUT R231, R229, UR5, RZ, 0xfc, !PT ;  /* 0x00000005e5e77c12 */ /* 0x000fca000f8efcff */
[----:B0-----:R-:W-:-:S05]  /*17e0*/  IMAD.WIDE.U32 R250, R231, 0x4, R250 ;  /* 0x00000004e7fa7825 */ /* 0x001fca00078e00fa */
[----:B------:R-:W2:Y:S04]  /*17f0*/  LDG.E.64.CONSTANT R244, desc[UR10][R250.64] ;  /* 0x0000000afaf47981 */ /* 0x000ea8000c1e9b00 */
[----:B------:R-:W3:Y:S04]  /*1800*/  LDG.E.64.CONSTANT R230, desc[UR10][R250.64+0x400] ;  /* 0x0004000afae67981 */ /* 0x000ee8000c1e9b00 */
[----:B------:R-:W4:Y:S04]  /*1810*/  LDG.E.64.CONSTANT R232, desc[UR10][R250.64+0x800] ;  /* 0x0008000afae87981 */ /* 0x000f28000c1e9b00 */
[----:B------:R-:W5:Y:S04]  /*1820*/  LDG.E.64.CONSTANT R234, desc[UR10][R250.64+0xc00] ;  /* 0x000c000afaea7981 */ /* 0x000f68000c1e9b00 */
[----:B------:R-:W5:Y:S04]  /*1830*/  LDG.E.64.CONSTANT R236, desc[UR10][R250.64+0x1000] ;  /* 0x0010000afaec7981 */ /* 0x000f68000c1e9b00 */
[----:B------:R-:W5:Y:S04]  /*1840*/  LDG.E.64.CONSTANT R238, desc[UR10][R250.64+0x1400] ;  /* 0x0014000afaee7981 */ /* 0x000f68000c1e9b00 */
[----:B------:R-:W5:Y:S04]  /*1850*/  LDG.E.64.CONSTANT R240, desc[UR10][R250.64+0x1800] ;  /* 0x0018000afaf07981 */ /* 0x000f68000c1e9b00 */
[----:B------:R-:W5:Y:S04]  /*1860*/  LDG.E.64.CONSTANT R242, desc[UR10][R250.64+0x1c00] ;  /* 0x001c000afaf27981 */ /* 0x000f68000c1e9b00 */
[----:B--2---:R-:W-:Y:S04]  /*1870*/  STS.64 [R246], R244 ;  /* 0x000000f4f6007388 */ /* 0x004fe80000000a00 */
[----:B---3--:R0:W-:Y:S04]  /*1880*/  STS.64 [R246+0x80], R230 ;  /* 0x000080e6f6007388 */ /* 0x0081e80000000a00 */
[----:B----4-:R1:W-:Y:S04]  /*1890*/  STS.64 [R246+0x100], R232 ;  /* 0x000100e8f6007388 */ /* 0x0103e80000000a00 */
[----:B-----5:R2:W-:Y:S04]  /*18a0*/  STS.64 [R246+0x180], R234 ;  /* 0x000180eaf6007388 */ /* 0x0205e80000000a00 */
[----:B------:R3:W-:Y:S04]  /*18b0*/  STS.64 [R246+0x200], R236 ;  /* 0x000200ecf6007388 */ /* 0x0007e80000000a00 */
[----:B------:R4:W-:Y:S04]  /*18c0*/  STS.64 [R246+0x280], R238 ;  /* 0x000280eef6007388 */ /* 0x0009e80000000a00 */
[----:B------:R5:W-:Y:S04]  /*18d0*/  STS.64 [R246+0x300], R240 ;  /* 0x000300f0f6007388 */ /* 0x000be80000000a00 */
[----:B------:R5:W-:Y:S04]  /*18e0*/  STS.64 [R246+0x380], R242 ;  /* 0x000380f2f6007388 */ /* 0x000be80000000a00 */
[----:B0-----:R-:W5:Y:S04]  /*18f0*/  LDG.E.64.CONSTANT R230, desc[UR10][R250.64+0x2000] ;  /* 0x0020000afae67981 */ /* 0x001f68000c1e9b00 */
[----:B-1----:R-:W5:Y:S04]  /*1900*/  LDG.E.64.CONSTANT R232, desc[UR10][R250.64+0x2400] ;  /* 0x0024000afae87981 */ /* 0x002f68000c1e9b00 */
[----:B--2---:R-:W2:Y:S04]  /*1910*/  LDG.E.64.CONSTANT R234, desc[UR10][R250.64+0x2800] ;  /* 0x0028000afaea7981 */ /* 0x004ea8000c1e9b00 */
[----:B---3--:R-:W3:Y:S04]  /*1920*/  LDG.E.64.CONSTANT R236, desc[UR10][R250.64+0x2c00] ;  /* 0x002c000afaec7981 */ /* 0x008ee8000c1e9b00 */
[----:B----4-:R-:W4:Y:S04]  /*1930*/  LDG.E.64.CONSTANT R238, desc[UR10][R250.64+0x3000] ;  /* 0x0030000afaee7981 */ /* 0x010f28000c1e9b00 */
[----:B-----5:R-:W5:Y:S04]  /*1940*/  LDG.E.64.CONSTANT R240, desc[UR10][R250.64+0x3400] ;  /* 0x0034000afaf07981 */ /* 0x020f68000c1e9b00 */
[----:B------:R-:W5:Y:S04]  /*1950*/  LDG.E.64.CONSTANT R242, desc[UR10][R250.64+0x3800] ;  /* 0x0038000afaf27981 */ /* 0x000f68000c1e9b00 */
[----:B------:R-:W5:Y:S01]  /*1960*/  LDG.E.64.CONSTANT R244, desc[UR10][R250.64+0x3c00] ;  /* 0x003c000afaf47981 */ /* 0x000f62000c1e9b00 */
[----:B------:R-:W-:-:S03]  /*1970*/  UMOV UR5, URZ ;  /* 0x000000ff00057c82 */ /* 0x000fc60008000000 */
[----:B------:R0:W-:Y:S04]  /*1980*/  STS.64 [R246+0x400], R230 ;  /* 0x000400e6f6007388 */ /* 0x0001e80000000a00 */
[----:B------:R0:W-:Y:S04]  /*1990*/  STS.64 [R246+0x480], R232 ;  /* 0x000480e8f6007388 */ /* 0x0001e80000000a00 */
[----:B--2---:R0:W-:Y:S04]  /*19a0*/  STS.64 [R246+0x500], R234 ;  /* 0x000500eaf6007388 */ /* 0x0041e80000000a00 */
[----:B---3--:R0:W-:Y:S04]  /*19b0*/  STS.64 [R246+0x580], R236 ;  /* 0x000580ecf6007388 */ /* 0x0081e80000000a00 */
[----:B----4-:R0:W-:Y:S04]  /*19c0*/  STS.64 [R246+0x600], R238 ;  /* 0x000600eef6007388 */ /* 0x0101e80000000a00 */
[----:B-----5:R0:W-:Y:S04]  /*19d0*/  STS.64 [R246+0x680], R240 ;  /* 0x000680f0f6007388 */ /* 0x0201e80000000a00 */
[----:B------:R0:W-:Y:S04]  /*19e0*/  STS.64 [R246+0x700], R242 ;  /* 0x000700f2f6007388 */ /* 0x0001e80000000a00 */
[----:B------:R0:W-:Y:S01]  /*19f0*/  STS.64 [R246+0x780], R244 ;  /* 0x000780f4f6007388 */ /* 0x0001e20000000a00 */
[----:B------:R-:W-:Y:S06]  /*1a00*/  BAR.SYNC.DEFER_BLOCKING 0x0 ;  /* 0x0000000000007b1d */ /* 0x000fec0000010000 */
.L_x_1:
[----:B0-----:R-:W-:Y:S01]  /*1a10*/  HFMA2 R230, -RZ, RZ, 0, 2.6702880859375e-05 ;  /* 0x000001c0ffe67431 */ /* 0x001fe200000001ff */
[----:B------:R-:W-:Y:S01]  /*1a20*/  UIADD3 UR7, UPT, UPT, UR9, 0x1c00, URZ ;  /* 0x00001c0009077890 */ /* 0x000fe2000fffe0ff */
[----:B------:R-:W-:-:S03]  /*1a30*/  MOV R231, UR5 ;  /* 0x0000000500e77c02 */ /* 0x000fc60008000f00 */
[----:B------:R-:W-:Y:S01]  /*1a40*/  ULEA UR7, UR12, UR7, 0x18 ;  /* 0x000000070c077291 */ /* 0x000fe2000f8ec0ff */
[----:B------:R-:W-:Y:S01]  /*1a50*/  LEA R232, R231, R228, 0x5 ;  /* 0x000000e4e7e87211 */ /* 0x000fe200078e28ff */
[----:B------:R-:W-:-:S04]  /*1a60*/  IMAD R230, R3, R230, UR5 ;  /* 0x0000000503e67e24 */ /* 0x000fc8000f8e02e6 */
[----:B------:R-:W-:Y:S01]  /*1a70*/  LEA R232, R232, UR7, 0x2 ;  /* 0x00000007e8e87c11 */ /* 0x000fe2000f8e10ff */
[----:B------:R-:W-:Y:S01]  /*1a80*/  UIADD3 UR5, UPT, UPT, UR5, 0x1, URZ ;  /* 0x0000000105057890 */ /* 0x000fe2000fffe0ff */
[----:B------:R-:W-:-:S03]  /*1a90*/  LEA R230, R230, UR8, 0x2 ;  /* 0x00000008e6e67c11 */ /* 0x000fc6000f8e10ff */
[----:B------:R-:W-:Y:S01]  /*1aa0*/  UISETP.NE.AND UP0, UPT, UR5, 0x10, UPT ;  /* 0x000000100500788c */ /* 0x000fe2000bf05270 */
[----:B------:R-:W-:Y:S04]  /*1ab0*/  LDS.128 R232, [R232] ;  /* 0x00000000e8e87984 */ /* 0x000fe80000000c00 */
[----:B------:R-:W0:Y:S04]  /*1ac0*/  LDS R236, [R230] ;  /* 0x00000000e6ec7984 */ /* 0x000e280000000800 */
[----:B-1----:R-:W1:Y:S04]  /*1ad0*/  LDS R238, [R230+0xe00] ;  /* 0x000e0000e6ee7984 */ /* 0x002e680000000800 */
[----:B------:R-:W2:Y:S04]  /*1ae0*/  LDS R240, [R230+0x40] ;  /* 0x00004000e6f07984 */ /* 0x000ea80000000800 */
[----:B------:R-:W3:Y:S04]  /*1af0*/  LDS R242, [R230+0xe40] ;  /* 0x000e4000e6f27984 */ /* 0x000ee80000000800 */
[----:B------:R-:W4:Y:S04]  /*1b00*/  LDS R244, [R230+0x80] ;  /* 0x00008000e6f47984 */ /* 0x000f280000000800 */
[----:B------:R-:W5:Y:S04]  /*1b10*/  LDS R250, [R230+0x140] ;  /* 0x00014000e6fa7984 */ /* 0x000f680000000800 */
[----:B------:R-:W5:Y:S04]  /*1b20*/  LDS R252, [R230+0xf40] ;  /* 0x000f4000e6fc7984 */ /* 0x000f680000000800 */
[----:B------:R-:W5:Y:S04]  /*1b30*/  LDS R231, [R230+0x180] ;  /* 0x00018000e6e77984 */ /* 0x000f680000000800 */
[----:B------:R-:W5:Y:S04]  /*1b40*/  LDS R237, [R230+0xf80] ;  /* 0x000f8000e6ed7984 */ /* 0x000f680000000800 */
[----:B------:R-:W5:Y:S01]  /*1b50*/  LDS R239, [R230+0x1c0] ;  /* 0x0001c000e6ef7984 */ /* 0x000f620000000800 */
[----:B0-----:R-:W-:Y:S01]  /*1b60*/  FFMA R224, R232, R236, R224 ;  /* 0x000000ece8e07223 */ /* 0x001fe200000000e0 */
[C---:B------:R-:W-:Y:S01]  /*1b70*/  FFMA R225, R236.reuse, R233, R225 ;  /* 0x000000e9ece17223 */ /* 0x040fe200000000e1 */
[C---:B------:R-:W-:Y:S01]  /*1b80*/  FFMA R226, R236.reuse, R234, R226 ;  /* 0x000000eaece27223 */ /* 0x040fe200000000e2 */
[----:B------:R-:W-:Y:S01]  /*1b90*/  FFMA R227, R236, R235, R227 ;  /* 0x000000ebece37223 */ /* 0x000fe200000000e3 */
[----:B-1----:R-:W-:Y:S01]  /*1ba0*/  FFMA R220, R232, R238, R220 ;  /* 0x000000eee8dc7223 */ /* 0x002fe200000000dc */
[C---:B------:R-:W-:Y:S01]  /*1bb0*/  FFMA R221, R238.reuse, R233, R221 ;  /* 0x000000e9eedd7223 */ /* 0x040fe200000000dd */
[C---:B------:R-:W-:Y:S01]  /*1bc0*/  FFMA R222, R238.reuse, R234, R222 ;  /* 0x000000eaeede7223 */ /* 0x040fe200000000de */
[----:B------:R-:W-:Y:S01]  /*1bd0*/  FFMA R223, R238, R235, R223 ;  /* 0x000000ebeedf7223 */ /* 0x000fe200000000df */
[----:B--2---:R-:W-:Y:S01]  /*1be0*/  FFMA R216, R232, R240, R216 ;  /* 0x000000f0e8d87223 */ /* 0x004fe200000000d8 */
[C---:B------:R-:W-:Y:S01]  /*1bf0*/  FFMA R217, R240.reuse, R233, R217 ;  /* 0x000000e9f0d97223 */ /* 0x040fe200000000d9 */
[C---:B------:R-:W-:Y:S01]  /*1c00*/  FFMA R218, R240.reuse, R234, R218 ;  /* 0x000000eaf0da7223 */ /* 0x040fe200000000da */
[----:B------:R-:W-:Y:S01]  /*1c10*/  FFMA R219, R240, R235, R219 ;  /* 0x000000ebf0db7223 */ /* 0x000fe200000000db */
[----:B---3--:R-:W-:Y:S01]  /*1c20*/  FFMA R212, R232, R242, R212 ;  /* 0x000000f2e8d47223 */ /* 0x008fe200000000d4 */
[C---:B------:R-:W-:Y:S01]  /*1c30*/  FFMA R213, R242.reuse, R233, R213 ;  /* 0x000000e9f2d57223 */ /* 0x040fe200000000d5 */
[C---:B------:R-:W-:Y:S01]  /*1c40*/  FFMA R214, R242.reuse, R234, R214 ;  /* 0x000000eaf2d67223 */ /* 0x040fe200000000d6 */
[----:B------:R-:W-:Y:S01]  /*1c50*/  FFMA R215, R242, R235, R215 ;  /* 0x000000ebf2d77223 */ /* 0x000fe200000000d7 */
[----:B----4-:R-:W-:Y:S01]  /*1c60*/  FFMA R208, R232, R244, R208 ;  /* 0x000000f4e8d07223 */ /* 0x010fe200000000d0 */
[C---:B------:R-:W-:Y:S01]  /*1c70*/  FFMA R209, R244.reuse, R233, R209 ;  /* 0x000000e9f4d17223 */ /* 0x040fe200000000d1 */
[C---:B------:R-:W-:Y:S01]  /*1c80*/  FFMA R210, R244.reuse, R234, R210 ;  /* 0x000000eaf4d27223 */ /* 0x040fe200000000d2 */
[----:B------:R-:W-:Y:S01]  /*1c90*/  FFMA R211, R244, R235, R211 ;  /* 0x000000ebf4d37223 */ /* 0x000fe200000000d3 */
[----:B------:R-:W0:Y:S01]  /*1ca0*/  LDS R236, [R230+0xe80] ;  /* 0x000e8000e6ec7984 */ /* 0x000e220000000800 */
[----:B-----5:R-:W-:Y:S01]  /*1cb0*/  FFMA R184, R232, R250, R184 ;  /* 0x000000fae8b87223 */ /* 0x020fe200000000b8 */
[C---:B------:R-:W-:Y:S01]  /*1cc0*/  FFMA R185, R250.reuse, R233, R185 ;  /* 0x000000e9fab97223 */ /* 0x040fe200000000b9 */
[C---:B------:R-:W-:Y:S01]  /*1cd0*/  FFMA R186, R250.reuse, R234, R186 ;  /* 0x000000eafaba7223 */ /* 0x040fe200000000ba */
[----:B------:R-:W1:Y:S01]  /*1ce0*/  LDS R238, [R230+0xc0] ;  /* 0x0000c000e6ee7984 */ /* 0x000e620000000800 */
[----:B------:R-:W-:Y:S01]  /*1cf0*/  FFMA R187, R250, R235, R187 ;  /* 0x000000ebfabb7223 */ /* 0x000fe200000000bb */
[----:B------:R-:W-:Y:S01]  /*1d00*/  FFMA R180, R232, R252, R180 ;  /* 0x000000fce8b47223 */ /* 0x000fe200000000b4 */
[C---:B------:R-:W-:Y:S01]  /*1d10*/  FFMA R181, R252.reuse, R233, R181 ;  /* 0x000000e9fcb57223 */ /* 0x040fe200000000b5 */
[----:B------:R-:W2:Y:S01]  /*1d20*/  LDS R240, [R230+0xec0] ;  /* 0x000ec000e6f07984 */ /* 0x000ea20000000800 */
[CC--:B------:R-:W-:Y:S01]  /*1d30*/  FFMA R182, R252.reuse, R234.reuse, R182 ;  /* 0x000000eafcb67223 */ /* 0x0c0fe200000000b6 */
[----:B------:R-:W-:Y:S01]  /*1d40*/  FFMA R183, R252, R235, R183 ;  /* 0x000000ebfcb77223 */ /* 0x000fe200000000b7 */
[C---:B------:R-:W-:Y:S01]  /*1d50*/  FFMA R176, R232.reuse, R231, R176 ;  /* 0x000000e7e8b07223 */ /* 0x040fe200000000b0 */
[----:B------:R-:W3:Y:S01]  /*1d60*/  LDS R242, [R230+0x100] ;  /* 0x00010000e6f27984 */ /* 0x000ee20000000800 */
[C---:B------:R-:W-:Y:S01]  /*1d70*/  FFMA R177, R231.reuse, R233, R177 ;  /* 0x000000e9e7b17223 */ /* 0x040fe200000000b1 */
[CC--:B------:R-:W-:Y:S01]  /*1d80*/  FFMA R178, R231.reuse, R234.reuse, R178 ;  /* 0x000000eae7b27223 */ /* 0x0c0fe200000000b2 */
[----:B------:R-:W-:Y:S01]  /*1d90*/  FFMA R179, R231, R235, R179 ;  /* 0x000000ebe7b37223 */ /* 0x000fe200000000b3 */
[----:B------:R-:W4:Y:S01]  /*1da0*/  LDS R244, [R230+0xf00] ;  /* 0x000f0000e6f47984 */ /* 0x000f220000000800 */
[C---:B------:R-:W-:Y:S01]  /*1db0*/  FFMA R172, R232.reuse, R237, R172 ;  /* 0x000000ede8ac7223 */ /* 0x040fe200000000ac */
[C---:B------:R-:W-:Y:S01]  /*1dc0*/  FFMA R173, R237.reuse, R233, R173 ;  /* 0x000000e9edad7223 */ /* 0x040fe200000000ad */
[CC--:B------:R-:W-:Y:S01]  /*1dd0*/  FFMA R174, R237.reuse, R234.reuse, R174 ;  /* 0x000000eaedae7223 */ /* 0x0c0fe200000000ae */
[----:B------:R-:W-:Y:S01]  /*1de0*/  FFMA R175, R237, R235, R175 ;  /* 0x000000ebedaf7223 */ /* 0x000fe200000000af */
[C---:B------:R-:W-:Y:S01]  /*1df0*/  FFMA R168, R232.reuse, R239, R168 ;  /* 0x000000efe8a87223 */ /* 0x040fe200000000a8 */
[C---:B------:R-:W-:Y:S01]  /*1e00*/  FFMA R169, R239.reuse, R233, R169 ;  /* 0x000000e9efa97223 */ /* 0x040fe200000000a9 */
[C---:B------:R-:W-:Y:S01]  /*1e10*/  FFMA R170, R239.reuse, R234, R170 ;  /* 0x000000eaefaa7223 */ /* 0x040fe200000000aa */
[----:B------:R-:W-:Y:S01]  /*1e20*/  FFMA R171, R239, R235, R171 ;  /* 0x000000ebefab7223 */ /* 0x000fe200000000ab */
        /* <DEDUP_REMOVED lines=24> */
[----:B------:R-:W0:Y:S04]  /*1fb0*/  LDS R236, [R230+0xfc0] ;  /* 0x000fc000e6ec7984 */ /* 0x000e280000000800 */
[----:B------:R-:W1:Y:S01]  /*1fc0*/  LDS R238, [R230+0x200] ;  /* 0x00020000e6ee7984 */ /* 0x000e620000000800 */
[----:B-----5:R-:W-:Y:S01]  /*1fd0*/  FFMA R144, R232, R250, R144 ;  /* 0x000000fae8907223 */ /* 0x020fe20000000090 */
[C---:B------:R-:W-:Y:S01]  /*1fe0*/  FFMA R145, R250.reuse, R233, R145 ;  /* 0x000000e9fa917223 */ /* 0x040fe20000000091 */
[C---:B------:R-:W-:Y:S01]  /*1ff0*/  FFMA R146, R250.reuse, R234, R146 ;  /* 0x000000eafa927223 */ /* 0x040fe20000000092 */
[----:B------:R-:W2:Y:S01]  /*2000*/  LDS R240, [R230+0x1000] ;  /* 0x00100000e6f07984 */ /* 0x000ea20000000800 */
[----:B------:R-:W-:Y:S01]  /*2010*/  FFMA R147, R250, R235, R147 ;  /* 0x000000ebfa937223 */ /* 0x000fe20000000093 */
[----:B------:R-:W-:Y:S01]  /*2020*/  FFMA R140, R232, R252, R140 ;  /* 0x000000fce88c7223 */ /* 0x000fe2000000008c */
[C---:B------:R-:W-:Y:S01]  /*2030*/  FFMA R141, R252.reuse, R233, R141 ;  /* 0x000000e9fc8d7223 */ /* 0x040fe2000000008d */
[----:B------:R-:W3:Y:S01]  /*2040*/  LDS R242, [R230+0x240] ;  /* 0x00024000e6f27984 */ /* 0x000ee20000000800 */
[CC--:B------:R-:W-:Y:S01]  /*2050*/  FFMA R142, R252.reuse, R234.reuse, R142 ;  /* 0x000000eafc8e7223 */ /* 0x0c0fe2000000008e */
[----:B------:R-:W-:Y:S01]  /*2060*/  FFMA R143, R252, R235, R143 ;  /* 0x000000ebfc8f7223 */ /* 0x000fe2000000008f */
[C---:B------:R-:W-:Y:S01]  /*2070*/  FFMA R136, R232.reuse, R231, R136 ;  /* 0x000000e7e8887223 */ /* 0x040fe20000000088 */
[----:B------:R-:W4:Y:S01]  /*2080*/  LDS R244, [R230+0x1040] ;  /* 0x00104000e6f47984 */ /* 0x000f220000000800 */
[C---:B------:R-:W-:Y:S01]  /*2090*/  FFMA R137, R231.reuse, R233, R137 ;  /* 0x000000e9e7897223 */ /* 0x040fe20000000089 */
[CC--:B------:R-:W-:Y:S01]  /*20a0*/  FFMA R138, R231.reuse, R234.reuse, R138 ;  /* 0x000000eae78a7223 */ /* 0x0c0fe2000000008a */
[----:B------:R-:W-:Y:S01]  /*20b0*/  FFMA R139, R231, R235, R139 ;  /* 0x000000ebe78b7223 */ /* 0x000fe2000000008b */
[----:B------:R-:W5:Y:S01]  /*20c0*/  LDS R239, [R230+0x300] ;  /* 0x00030000e6ef7984 */ /* 0x000f620000000800 */
        /* <DEDUP_REMOVED lines=26> */
[CC--:B------:R-:W-:Y:S01]  /*2270*/  FFMA R150, R244.reuse, R234.reuse, R150 ;  /* 0x000000eaf4967223 */ /* 0x0c0fe20000000096 */
[----:B------:R-:W-:Y:S01]  /*2280*/  FFMA R151, R244, R235, R151 ;  /* 0x000000ebf4977223 */ /* 0x000fe20000000097 */
[C---:B-----5:R-:W-:Y:S01]  /*2290*/  FFMA R128, R232.reuse, R239, R128 ;  /* 0x000000efe8807223 */ /* 0x060fe20000000080 */
[C---:B------:R-:W-:Y:S01]  /*22a0*/  FFMA R129, R239.reuse, R233, R129 ;  /* 0x000000e9ef817223 */ /* 0x040fe20000000081 */
[C---:B------:R-:W-:Y:S01]  /*22b0*/  FFMA R130, R239.reuse, R234, R130 ;  /* 0x000000eaef827223 */ /* 0x040fe20000000082 */
[----:B------:R-:W-:Y:S01]  /*22c0*/  FFMA R131, R239, R235, R131 ;  /* 0x000000ebef837223 */ /* 0x000fe20000000083 */
[----:B------:R-:W0:Y:S01]  /*22d0*/  LDS R236, [R230+0x1100] ;  /* 0x00110000e6ec7984 */ /* 0x000e220000000800 */
[----:B------:R-:W-:Y:S01]  /*22e0*/  FFMA R104, R232, R250, R104 ;  /* 0x000000fae8687223 */ /* 0x000fe20000000068 */
        /* <DEDUP_REMOVED lines=15> */
[----:B------:R-:W-:Y:S01]  /*23e0*/  FFMA R92, R232, R237, R92 ;  /* 0x000000ede85c7223 */ /* 0x000fe2000000005c */
[C---:B------:R-:W-:Y:S01]  /*23f0*/  FFMA R93, R237.reuse, R233, R93 ;  /* 0x000000e9ed5d7223 */ /* 0x040fe2000000005d */
[C---:B------:R-:W-:Y:S01]  /*2400*/  FFMA R94, R237.reuse, R234, R94 ;  /* 0x000000eaed5e7223 */ /* 0x040fe2000000005e */
[----:B------:R-:W5:Y:S01]  /*2410*/  LDS R239, [R230+0x440] ;  /* 0x00044000e6ef7984 */ /* 0x000f620000000800 */
[----:B------:R-:W-:-:S03]  /*2420*/  FFMA R95, R237, R235, R95 ;  /* 0x000000ebed5f7223 */ /* 0x000fc6000000005f */
        /* <DEDUP_REMOVED lines=101> */
[----:B------:R1:W-:Y:S04]  /*2a80*/  STL.128 [R1], R224 ;  /* 0x000000e001007387 */ /* 0x0003e80000100c00 */
[----:B------:R2:W-:Y:S04]  /*2a90*/  STL.128 [R1+0x1c0], R220 ;  /* 0x0001c0dc01007387 */ /* 0x0005e80000100c00 */
[----:B------:R3:W-:Y:S01]  /*2aa0*/  STL.128 [R1+0x10], R216 ;  /* 0x000010d801007387 */ /* 0x0007e20000100c00 */
        /* <DEDUP_REMOVED lines=22> */
[CC--:B------:R-:W-:Y:S01]  /*2c10*/  FFMA R10, R239.reuse, R234.reuse, R10 ;  /* 0x000000eaef0a7223 */ /* 0x0c0fe2000000000a */
[----:B------:R-:W-:Y:S01]  /*2c20*/  FFMA R11, R239, R235, R11 ;  /* 0x000000ebef0b7223 */ /* 0x000fe2000000000b */
[----:B------:R-:W-:Y:S01]  /*2c30*/  FFMA R4, R232, R241, R4 ;  /* 0x000000f1e8047223 */ /* 0x000fe20000000004 */
[C---:B------:R-:W-:Y:S01]  /*2c40*/  FFMA R5, R241.reuse, R233, R5 ;  /* 0x000000e9f1057223 */ /* 0x040fe20000000005 */
[C---:B------:R-:W-:Y:S01]  /*2c50*/  FFMA R6, R241.reuse, R234, R6 ;  /* 0x000000eaf1067223 */ /* 0x040fe20000000006 */
[----:B------:R-:W-:Y:S01]  /*2c60*/  FFMA R7, R241, R235, R7 ;  /* 0x000000ebf1077223 */ /* 0x000fe20000000007 */
[----:B------:R1:W-:Y:S04]  /*2c70*/  STL.128 [R1+0x1d0], R212 ;  /* 0x0001d0d401007387 */ /* 0x0003e80000100c00 */
        /* <DEDUP_REMOVED lines=51> */
[----:B------:R1:W-:Y:S01]  /*2fb0*/  STL.128 [R1+0x370], R4 ;  /* 0x0003700401007387 */ /* 0x0003e20000100c00 */
[----:B------:R-:W-:Y:S05]  /*2fc0*/  BRA.U UP0, `(.L_x_1) ;  /* 0xffffffe900907547 */ /* 0x000fea000b83ffff */
[----:B------:R-:W-:-:S04]  /*2fd0*/  UIADD3 UR4, UPT, UPT, UR4, 0x1, URZ ;  /* 0x0000000104047890 */ /* 0x000fc8000fffe0ff */
[----:B------:R-:W-:-:S09]  /*2fe0*/  UISETP.NE.AND UP0, UPT, UR4, 0x40, UPT ;  /* 0x000000400400788c */ /* 0x000fd2000bf05270 */
[----:B------:R-:W-:Y:S05]  /*2ff0*/  BRA.U UP0, `(.L_x_2) ;  /* 0xffffffdd00007547 */ /* 0x000fea000b83ffff */
[----:B-1----:R-:W0:Y:S01]  /*3000*/  LDC.64 R4, c[0x0][0x398] ;  /* 0x0000e600ff047b82 */ /* 0x002e220000000a00 */
[----:B------:R-:W-:-:S04]  /*3010*/  SHF.L.U32 R6, R0, 0x5, RZ ;  /* 0x0000000500067819 */ /* 0x000fc800000006ff */
[----:B------:R-:W-:-:S03]  /*3020*/  LOP3.LUT R9, R6, 0xe0, RZ, 0xc0, !PT ;  /* 0x000000e006097812 */ /* 0x000fc600078ec0ff */
[----:B------:R-:W1:Y:S01]  /*3030*/  LDC.64 R6, c[0x0][0x390] ;  /* 0x0000e400ff067b82 */ /* 0x000e620000000a00 */
[----:B------:R-:W-:-:S05]  /*3040*/  LOP3.LUT R9, R9, 0x1c, R2, 0xf8, !PT ;  /* 0x0000001c09097812 */ /* 0x000fca00078ef802 */
[----:B0-----:R-:W-:-:S05]  /*3050*/  IMAD.WIDE.U32 R4, R9, 0x4, R4 ;  /* 0x0000000409047825 */ /* 0x001fca00078e0004 */
[----:B------:R0:W5:Y:S04]  /*3060*/  LDG.E.CONSTANT R13, desc[UR10][R4.64] ;  /* 0x0000000a040d7981 */ /* 0x000168000c1e9900 */
[----:B------:R0:W5:Y:S04]  /*3070*/  LDG.E.CONSTANT R12, desc[UR10][R4.64+0x4] ;  /* 0x0000040a040c7981 */ /* 0x000168000c1e9900 */
[----:B------:R0:W5:Y:S04]  /*3080*/  LDG.E.CONSTANT R15, desc[UR10][R4.64+0x8] ;  /* 0x0000080a040f7981 */ /* 0x000168000c1e9900 */
[----:B------:R0:W5:Y:S01]  /*3090*/  LDG.E.CONSTANT R14, desc[UR10][R4.64+0xc] ;  /* 0x00000c0a040e7981 */ /* 0x000162000c1e9900 */
[----:B------:R-:W-:Y:S01]  /*30a0*/  SHF.L.U32 R0, R0, 0x6, RZ ;  /* 0x0000000600007819 */ /* 0x000fe200000006ff */
[----:B------:R-:W-:-:S03]  /*30b0*/  UMOV UR4, URZ ;  /* 0x000000ff00047c82 */ /* 0x000fc60008000000 */
[----:B------:R-:W-:-:S05]  /*30c0*/  LOP3.LUT R0, R0, 0x7ffffe00, RZ, 0xc0, !PT ;  /* 0x7ffffe0000007812 */ /* 0x000fca00078ec0ff */
[----:B------:R-:W-:-:S05]  /*30d0*/  IMAD R0, R3, 0xc400, R0 ;  /* 0x0000c40003007824 */ /* 0x000fca00078e0200 */
[----:B------:R-:W-:-:S05]  /*30e0*/  IADD3 R3, PT, PT, R9, R0, RZ ;  /* 0x0000000009037210 */ /* 0x000fca0007ffe0ff */
[----:B-1----:R-:W-:-:S03]  /*30f0*/  IMAD.WIDE.U32 R2, R3, 0x4, R6 ;  /* 0x0000000403027825 */ /* 0x002fc600078e0006 */
[----:B------:R-:W-:-:S04]  /*3100*/  IADD3 R32, P0, PT, R2, 0x6240c, RZ ;  /* 0x0006240c02207810 */ /* 0x000fc80007f1e0ff */
[----:B0-----:R-:W-:-:S09]  /*3110*/  IADD3.X R35, PT, PT, RZ, R3, RZ, P0, !PT ;  /* 0x00000003ff237210 */ /* 0x001fd200007fe4ff */
.L_x_3:
[----:B------:R-:W2:Y:S04]  /*3120*/  LDL.128 R24, [UR6+-0x1d0] ;  /* 0xfffe3006ff187983 */ /* 0x000ea80008100c00 */
[----:B------:R-:W3:Y:S04]  /*3130*/  LDL.128 R28, [UR6+-0x10] ;  /* 0xfffff006ff1c7983 */ /* 0x000ee80008100c00 */
[----:B------:R-:W4:Y:S04]  /*3140*/  LDL.128 R16, [UR6+-0x1b0] ;  /* 0xfffe5006ff107983 */ /* 0x000f280008100c00 */
[----:B------:R-:W4:Y:S04]  /*3150*/  LDL.128 R44, [UR6] ;  /* 0x00000006ff2c7983 */ /* 0x000f280008100c00 */
[----:B------:R-:W4:Y:S04]  /*3160*/  LDL.128 R20, [UR6+0x10] ;  /* 0x00001006ff147983 */ /* 0x000f280008100c00 */
[----:B------:R-:W4:Y:S04]  /*3170*/  LDL.128 R8, [UR6+-0x1a0] ;  /* 0xfffe6006ff087983 */ /* 0x000f280008100c00 */
[----:B------:R-:W4:Y:S04]  /*3180*/  LDL.128 R40, [UR6+-0x1c0] ;  /* 0xfffe4006ff287983 */ /* 0x000f280008100c00 */
[----:B------:R-:W4:Y:S01]  /*3190*/  LDL.128 R4, [UR6+0x20] ;  /* 0x00002006ff047983 */ /* 0x000f220008100c00 */
[----:B------:R-:W-:-:S02]  /*31a0*/  MOV R2, R32 ;  /* 0x0000002000027202 */ /* 0x000fc40000000f00 */
[----:B------:R-:W-:Y:S01]  /*31b0*/  MOV R3, R35 ;  /* 0x0000002300037202 */ /* 0x000fe20000000f00 */
[----:B------:R-:W-:-:S04]  /*31c0*/  UIADD3 UR4, UPT, UPT, UR4, 0x2, URZ ;  /* 0x0000000204047890 */ /* 0x000fc8000fffe0ff */
[----:B------:R-:W-:Y:S01]  /*31d0*/  UISETP.NE.AND UP0, UPT, UR4, 0xe, UPT ;  /* 0x0000000e0400788c */ /* 0x000fe2000bf05270 */
[----:B------:R-:W-:Y:S01]  /*31e0*/  IADD3 R32, P0, PT, R2, 0x7000, RZ ;  /* 0x0000700002207810 */ /* 0x000fe20007f1e0ff */
[----:B------:R-:W-:Y:S01]  /*31f0*/  UIADD3 UR6, UPT, UPT, UR6, 0x40, URZ ;  /* 0x0000004006067890 */ /* 0x000fe2000fffe0ff */
[C---:B--2--5:R-:W-:Y:S01]  /*3200*/  FADD R24, R13.reuse, R24 ;  /* 0x000000180d187221 */ /* 0x064fe20000000000 */
[----:B------:R-:W-:Y:S01]  /*3210*/  FADD R0, R12, R25 ;  /* 0x000000190c007221 */ /* 0x000fe20000000000 */
[----:B------:R-:W-:Y:S01]  /*3220*/  FADD R27, R14, R27 ;  /* 0x0000001b0e1b7221 */ /* 0x000fe20000000000 */
[----:B---3--:R-:W-:Y:S02]  /*3230*/  FADD R28, R13, R28 ;  /* 0x0000001c0d1c7221 */ /* 0x008fe40000000000 */
[----:B------:R-:W-:Y:S01]  /*3240*/  FMNMX R25, RZ, R24, !PT ;  /* 0x00000018ff197209 */ /* 0x000fe20007800000 */
[----:B------:R-:W-:Y:S01]  /*3250*/  FADD R30, R15, R30 ;  /* 0x0000001e0f1e7221 */ /* 0x000fe20000000000 */
[----:B------:R-:W-:Y:S01]  /*3260*/  FMNMX R37, RZ, R27, !PT ;  /* 0x0000001bff257209 */ /* 0x000fe20007800000 */
[C---:B------:R-:W-:Y:S01]  /*3270*/  FADD R29, R12.reuse, R29 ;  /* 0x0000001d0c1d7221 */ /* 0x040fe20000000000 */
[----:B------:R-:W-:Y:S01]  /*3280*/  FMNMX R33, RZ, R0, !PT ;  /* 0x00000000ff217209 */ /* 0x000fe20007800000 */
[----:B------:R0:W-:Y:S01]  /*3290*/  STG.E desc[UR10][R2.64+-0x6240c], R25 ;  /* 0xf9dbf41902007986 */ /* 0x0001e2000c10190a */
[----:B------:R-:W-:Y:S01]  /*32a0*/  FMNMX R27, RZ, R28, !PT ;  /* 0x0000001cff1b7209 */ /* 0x000fe20007800000 */
[C---:B----4-:R-:W-:Y:S01]  /*32b0*/  FADD R16, R13.reuse, R16 ;  /* 0x000000100d107221 */ /* 0x050fe20000000000 */
[----:B------:R-:W-:Y:S01]  /*32c0*/  FADD R44, R13, R44 ;  /* 0x0000002c0d2c7221 */ /* 0x000fe20000000000 */
[----:B------:R-:W-:Y:S01]  /*32d0*/  FADD R0, R12, R17 ;  /* 0x000000110c007221 */ /* 0x000fe20000000000 */
[----:B------:R-:W-:Y:S01]  /*32e0*/  FMNMX R29, RZ, R29, !PT ;  /* 0x0000001dff1d7209 */ /* 0x000fe20007800000 */
[----:B------:R1:W-:Y:S01]  /*32f0*/  STG.E desc[UR10][R2.64+-0x40c], R27 ;  /* 0xfffbf41b02007986 */ /* 0x0003e2000c10190a */
[----:B------:R-:W-:-:S02]  /*3300*/  FMNMX R17, RZ, R16, !PT ;  /* 0x00000010ff117209 */ /* 0x000fc40007800000 */
[----:B0-----:R-:W-:Y:S01]  /*3310*/  FMNMX R25, RZ, R30, !PT ;  /* 0x0000001eff197209 */ /* 0x001fe20007800000 */
[C---:B------:R-:W-:Y:S01]  /*3320*/  FADD R46, R15.reuse, R46 ;  /* 0x0000002e0f2e7221 */ /* 0x040fe20000000000 */
[C---:B------:R-:W-:Y:S01]  /*3330*/  FADD R22, R15.reuse, R22 ;  /* 0x000000160f167221 */ /* 0x040fe20000000000 */
[----:B------:R-:W-:Y:S02]  /*3340*/  FADD R18, R15, R18 ;  /* 0x000000120f127221 */ /* 0x000fe40000000000 */
[----:B------:R0:W-:Y:S01]  /*3350*/  STG.E desc[UR10][R2.64+-0x404], R25 ;  /* 0xfffbfc1902007986 */ /* 0x0001e2000c10190a */
[----:B-1----:R-:W-:Y:S01]  /*3360*/  FMNMX R27, RZ, R44, !PT ;  /* 0x0000002cff1b7209 */ /* 0x002fe20007800000 */
[----:B------:R-:W-:Y:S02]  /*3370*/  FADD R8, R13, R8 ;  /* 0x000000080d087221 */ /* 0x000fe40000000000 */
[----:B------:R1:W-:Y:S01]  /*3380*/  STG.E desc[UR10][R2.64+-0x408], R29 ;  /* 0xfffbf81d02007986 */ /* 0x0003e2000c10190a */
[C---:B------:R-:W-:Y:S01]  /*3390*/  FADD R19, R14.reuse, R19 ;  /* 0x000000130e137221 */ /* 0x040fe20000000000 */
[----:B------:R-:W-:-:S02]  /*33a0*/  FADD R11, R14, R11 ;  /* 0x0000000b0e0b7221 */ /* 0x000fc40000000000 */
[----:B------:R2:W-:Y:S01]  /*33b0*/  STG.E desc[UR10][R2.64+-0x5ec0c], R17 ;  /* 0xfa13f41102007986 */ /* 0x0005e2000c10190a */
[----:B0-----:R-:W-:Y:S01]  /*33c0*/  FMNMX R25, RZ, R0, !PT ;  /* 0x00000000ff197209 */ /* 0x001fe20007800000 */
[----:B------:R-:W-:Y:S02]  /*33d0*/  FADD R0, R12, R9 ;  /* 0x000000090c007221 */ /* 0x000fe40000000000 */
[----:B------:R0:W-:Y:S01]  /*33e0*/  STG.E desc[UR10][R2.64+-0xc], R27 ;  /* 0xfffff41b02007986 */ /* 0x0001e2000c10190a */
[----:B------:R-:W-:Y:S02]  /*33f0*/  FMNMX R9, RZ, R8, !PT ;  /* 0x00000008ff097209 */ /* 0x000fe40007800000 */
[----:B-1----:R-:W-:Y:S01]  /*3400*/  FMNMX R29, RZ, R46, !PT ;  /* 0x0000002eff1d7209 */ /* 0x002fe20007800000 */
[----:B------:R1:W-:Y:S01]  /*3410*/  STG.E desc[UR10][R2.64+-0x5ec08], R25 ;  /* 0xfa13f81902007986 */ /* 0x0003e2000c10190a */
[----:B--2---:R-:W-:Y:S01]  /*3420*/  FMNMX R17, RZ, R22, !PT ;  /* 0x00000016ff117209 */ /* 0x004fe20007800000 */
[----:B------:R-:W-:Y:S01]  /*3430*/  FADD R31, R14, R31 ;  /* 0x0000001f0e1f7221 */ /* 0x000fe20000000000 */
[C---:B------:R-:W-:Y:S01]  /*3440*/  FADD R40, R13.reuse, R40 ;  /* 0x000000280d287221 */ /* 0x040fe20000000000 */
[----:B------:R-:W-:Y:S01]  /*3450*/  FADD R41, R12, R41 ;  /* 0x000000290c297221 */ /* 0x000fe20000000000 */
[----:B------:R-:W-:Y:S01]  /*3460*/  FADD R43, R14, R43 ;  /* 0x0000002b0e2b7221 */ /* 0x000fe20000000000 */
[----:B------:R-:W-:Y:S01]  /*3470*/  FADD R45, R12, R45 ;  /* 0x0000002d0c2d7221 */ /* 0x000fe20000000000 */
[----:B0-----:R-:W-:Y:S01]  /*3480*/  FMNMX R27, RZ, R18, !PT ;  /* 0x00000012ff1b7209 */ /* 0x001fe20007800000 */
[----:B------:R-:W-:Y:S01]  /*3490*/  FADD R47, R14, R47 ;  /* 0x0000002f0e2f7221 */ /* 0x000fe20000000000 */
[----:B------:R-:W-:Y:S01]  /*34a0*/  FADD R20, R13, R20 ;  /* 0x000000140d147221 */ /* 0x000fe20000000000 */
[----:B------:R-:W-:Y:S01]  /*34b0*/  FADD R21, R12, R21 ;  /* 0x000000150c157221 */ /* 0x000fe20000000000 */
[----:B-1----:R-:W-:Y:S01]  /*34c0*/  FMNMX R25, RZ, R0, !PT ;  /* 0x00000000ff197209 */ /* 0x002fe20007800000 */
[----:B------:R-:W-:Y:S01]  /*34d0*/  FADD R23, R14, R23 ;  /* 0x000000170e177221 */ /* 0x000fe20000000000 */
[----:B------:R-:W-:Y:S01]  /*34e0*/  FADD R10, R15, R10 ;  /* 0x0000000a0f0a7221 */ /* 0x000fe20000000000 */
[----:B------:R-:W-:Y:S01]  /*34f0*/  FADD R4, R13, R4 ;  /* 0x000000040d047221 */ /* 0x000fe20000000000 */
[----:B------:R-:W-:Y:S01]  /*3500*/  FADD R0, R12, R5 ;  /* 0x000000050c007221 */ /* 0x000fe20000000000 */
[----:B------:R-:W-:Y:S01]  /*3510*/  FADD R6, R15, R6 ;  /* 0x000000060f067221 */ /* 0x000fe20000000000 */
[----:B------:R-:W-:Y:S01]  /*3520*/  FADD R8, R14, R7 ;  /* 0x000000070e087221 */ /* 0x000fe20000000000 */
[----:B------:R0:W-:Y:S01]  /*3530*/  STG.E desc[UR10][R2.64+-0x4], R29 ;  /* 0xfffffc1d02007986 */ /* 0x0001e2000c10190a */
[----:B------:R-:W-:-:S03]  /*3540*/  FMNMX R31, RZ, R31, !PT ;  /* 0x0000001fff1f7209 */ /* 0x000fc60007800000 */
[----:B------:R1:W-:Y:S01]  /*3550*/  STG.E desc[UR10][R2.64+0x33fc], R17 ;  /* 0x0033fc1102007986 */ /* 0x0003e2000c10190a */
[----:B------:R-:W-:Y:S02]  /*3560*/  FMNMX R41, RZ, R41, !PT ;  /* 0x00000029ff297209 */ /* 0x000fe40007800000 */
[----:B------:R-:W-:Y:S01]  /*3570*/  FMNMX R43, RZ, R43, !PT ;  /* 0x0000002bff2b7209 */ /* 0x000fe20007800000 */
[----:B------:R2:W-:Y:S01]  /*3580*/  STG.E desc[UR10][R2.64+-0x62408], R33 ;  /* 0xf9dbf82102007986 */ /* 0x0005e2000c10190a */
[----:B------:R-:W-:Y:S02]  /*3590*/  FMNMX R45, RZ, R45, !PT ;  /* 0x0000002dff2d7209 */ /* 0x000fe40007800000 */
[----:B------:R-:W-:Y:S01]  /*35a0*/  FMNMX R47, RZ, R47, !PT ;  /* 0x0000002fff2f7209 */ /* 0x000fe20007800000 */
[----:B------:R3:W-:Y:S01]  /*35b0*/  STG.E desc[UR10][R2.64+-0x5ec04], R27 ;  /* 0xfa13fc1b02007986 */ /* 0x0007e2000c10190a */
[----:B0-----:R-:W-:Y:S02]  /*35c0*/  FMNMX R29, RZ, R19, !PT ;  /* 0x00000013ff1d7209 */ /* 0x001fe40007800000 */
[----:B------:R-:W-:Y:S01]  /*35d0*/  FMNMX R19, RZ, R20, !PT ;  /* 0x00000014ff137209 */ /* 0x000fe20007800000 */
[----:B------:R0:W-:Y:S01]  /*35e0*/  STG.E desc[UR10][R2.64+-0x5e80c], R9 ;  /* 0xfa17f40902007986 */ /* 0x0001e2000c10190a */
[----:B-1----:R-:W-:-:S02]  /*35f0*/  FMNMX R17, RZ, R11, !PT ;  /* 0x0000000bff117209 */ /* 0x002fc40007800000 */
[----:B------:R-:W-:Y:S02]  /*3600*/  FMNMX R21, RZ, R21, !PT ;  /* 0x00000015ff157209 */ /* 0x000fe40007800000 */
[----:B--2---:R-:W-:Y:S02]  /*3610*/  FMNMX R33, RZ, R40, !PT ;  /* 0x00000028ff217209 */ /* 0x004fe40007800000 */
[----:B------:R-:W-:Y:S02]  /*3620*/  FMNMX R23, RZ, R23, !PT ;  /* 0x00000017ff177209 */ /* 0x000fe40007800000 */
[----:B---3--:R-:W-:Y:S02]  /*3630*/  FMNMX R27, RZ, R10, !PT ;  /* 0x0000000aff1b7209 */ /* 0x008fe40007800000 */
[----:B------:R-:W-:Y:S02]  /*3640*/  FMNMX R5, RZ, R4, !PT ;  /* 0x00000004ff057209 */ /* 0x000fe40007800000 */
[----:B------:R-:W-:-:S02]  /*3650*/  FMNMX R7, RZ, R0, !PT ;  /* 0x00000000ff077209 */ /* 0x000fc40007800000 */
[----:B------:R-:W-:Y:S02]  /*3660*/  FMNMX R11, RZ, R6, !PT ;  /* 0x00000006ff0b7209 */ /* 0x000fe40007800000 */
[----:B0-----:R-:W-:Y:S01]  /*3670*/  FMNMX R9, RZ, R8, !PT ;  /* 0x00000008ff097209 */ /* 0x001fe20007800000 */
[----:B------:R-:W-:Y:S01]  /*3680*/  STG.E desc[UR10][R2.64+-0x62400], R37 ;  /* 0xf9dc002502007986 */ /* 0x000fe2000c10190a */
[----:B------:R-:W-:-:S03]  /*3690*/  FADD R26, R15, R26 ;  /* 0x0000001a0f1a7221 */ /* 0x000fc60000000000 */
[----:B------:R-:W-:Y:S04]  /*36a0*/  STG.E desc[UR10][R2.64+-0x400], R31 ;  /* 0xfffc001f02007986 */ /* 0x000fe8000c10190a */
        /* <DEDUP_REMOVED lines=15> */
[----:B------:R-:W-:Y:S01]  /*37a0*/  STG.E desc[UR10][R2.64+0x3800], R9 ;  /* 0x0038000902007986 */ /* 0x000fe2000c10190a */
[----:B------:R-:W-:Y:S01]  /*37b0*/  FMNMX R35, RZ, R26, !PT ;  /* 0x0000001aff237209 */ /* 0x000fe20007800000 */
[----:B------:R-:W-:-:S04]  /*37c0*/  FADD R42, R15, R42 ;  /* 0x0000002a0f2a7221 */ /* 0x000fc80000000000 */
[----:B------:R0:W-:Y:S02]  /*37d0*/  STG.E desc[UR10][R2.64+-0x62404], R35 ;  /* 0xf9dbfc2302007986 */ /* 0x0001e4000c10190a */
[----:B0-----:R-:W-:-:S05]  /*37e0*/  FMNMX R35, RZ, R42, !PT ;  /* 0x0000002aff237209 */ /* 0x001fca0007800000 */
[----:B------:R0:W-:Y:S02]  /*37f0*/  STG.E desc[UR10][R2.64+-0x62004], R35 ;  /* 0xf9dffc2302007986 */ /* 0x0001e4000c10190a */
[----:B0-----:R-:W-:Y:S01]  /*3800*/  IADD3.X R35, PT, PT, RZ, R3, RZ, P0, !PT ;  /* 0x00000003ff237210 */ /* 0x001fe200007fe4ff */
[----:B------:R-:W-:Y:S06]  /*3810*/  BRA.U UP0, `(.L_x_3) ;  /* 0xfffffff900407547 */ /* 0x000fec000b83ffff */
[----:B------:R-:W-:Y:S05]  /*3820*/  EXIT ;  /* 0x000000000000794d */ /* 0x000fea0003800000 */
.L_x_4:
[----:B------:R-:W-:-:S00]  /*3830*/  BRA `(.L_x_4) ;  /* 0xfffffffc00fc7947 */ /* 0x000fc0000383ffff */
[----:B------:R-:W-:-:S00]  /*3840*/  NOP ;  /* 0x0000000000007918 */ /* 0x000fc00000000000 */
        /* <DEDUP_REMOVED lines=11> */
.L_x_5:


//--------------------- .nv.shared.my_kernel_kernel0 --------------------------
	.section	.nv.shared.my_kernel_kernel0,"aw",@nobits
	.sectionflags	@""
	.align	4
.nv.shared.my_kernel_kernel0:
	.zero		10240


//--------------------- .nv.shared.reserved.0     --------------------------
	.section	.nv.shared.reserved.0,"aw",@nobits
	.weak		__nv_reservedSMEM_offset_0_alias
	.size		__nv_reservedSMEM_offset_0_alias, 0, 64
	.other		__nv_reservedSMEM_offset_0_alias,@"STO_CUDA_RESERVED_SHARED STV_DEFAULT"
__nv_reservedSMEM_offset_0_alias:
	.zero		0
	.zero		64


//--------------------- .nv.constant0.my_kernel_kernel0 --------------------------
	.section	.nv.constant0.my_kernel_kernel0,"a",@progbits
	.sectionflags	@""
	.align	4
.nv.constant0.my_kernel_kernel0:
	.zero		928


//--------------------- SYMBOLS --------------------------

	.type		.nv.reservedSmem.offset0,@object
	.size		.nv.reservedSmem.offset0,0x4
	.type		.nv.reservedSmem.cap,@object
	.size		.nv.reservedSmem.cap,0x4
